	.target	sm_90a

	.elftype	@"ET_EXEC"


//--------------------- .note.nv.tkinfo           --------------------------
	.section	.note.nv.tkinfo,"",@"SHT_NOTE"
	.sectionflags	@"SHF_NOTE_NV_TKINFO"
	.tkinfo
        /*0018*/ 	.word	0x00000002
        /*0030*/ 	.string	""
        /*0030*/ 	.string	"ptxas"
        /*0030*/ 	.string	"Cuda compilation tools, release 13.0, V13.0.88"
        /*0030*/ 	.string	"Build cuda_13.0.r13.0/compiler.36424714_0"
        /*0030*/ 	.string	"-arch sm_90a -m 64 "



//--------------------- .note.nv.cuinfo           --------------------------
	.section	.note.nv.cuinfo,"",@"SHT_NOTE"
	.sectionflags	@"SHF_NOTE_NV_CUINFO"
        /*0018*/ 	.short	0x0002
        /*001a*/ 	.short	0x005a
        /*001c*/ 	.short	0x0082
	.zero		2


//--------------------- .nv.info                  --------------------------
	.section	.nv.info,"",@"SHT_CUDA_INFO"
	.align	4


	//----- nvinfo : EIATTR_REGCOUNT
	.align		4
        /*0000*/ 	.byte	0x04, 0x2f
        /*0002*/ 	.short	(.L_12 - .L_11)
	.align		4
.L_11:
        /*0004*/ 	.word	index@(_ZN7cutlass13device_kernelINS_4gemm6kernel13GemmUniversalIN4cute5tupleIJiiiiEEENS1_10collective13CollectiveMmaINS1_37MainloopSm90TmaGmmaWarpSpecializedFP8ILi25ENS5_IJNS4_1CILi2EEENSA_ILi1EEESC_EEENS1_35KernelTmaWarpSpecializedCooperativeEEENS5_IJNSA_ILi192EEENSA_ILi96EEENSA_ILi32EEEEEENS_12float_e4m3_tENS5_IJlSC_lEEESK_SL_NS4_8TiledMMAINS4_8MMA_AtomIJNS4_4SM904GMMA30MMA_64x96x32_F32E4M3E4M3_SS_TNILNSP_7ScaleInE1ELSR_1EEEEEENS4_6LayoutISD_NS5_IJSC_NSA_ILi0EEESV_EEEEENS5_IJNS4_10UnderscoreESY_SY_EEEEENS4_13SM90_TMA_LOADENS4_14ComposedLayoutINS4_7SwizzleILi1ELi4ELi3EEENS4_18smem_ptr_flag_bitsILi8EEENSU_INS5_IJNSA_ILi8EEESI_EEENS5_IJSI_SC_EEEEEEEvNS4_8identityENS4_23SM90_TMA_LOAD_MULTICASTES1B_vS1C_EENS_8epilogue10collective6detail29Sm90TmaWarpSpecializedAdapterINS1G_15DefaultEpilogueISK_SL_SL_NS1F_6thread17LinearCombinationISK_Li1EffLNS1K_9ScaleType4KindE0ELNS_15FloatRoundStyleE2ESK_EENS1_15EpilogueDefaultEEEEEvvEEEEvNT_6ParamsE)
        /*0008*/ 	.word	0x000000a8


	//----- nvinfo : EIATTR_FRAME_SIZE
	.align		4
.L_12:
        /*000c*/ 	.byte	0x04, 0x11
        /*000e*/ 	.short	(.L_14 - .L_13)
	.align		4
.L_13:
        /*0010*/ 	.word	index@(_ZN7cutlass13device_kernelINS_4gemm6kernel13GemmUniversalIN4cute5tupleIJiiiiEEENS1_10collective13CollectiveMmaINS1_37MainloopSm90TmaGmmaWarpSpecializedFP8ILi25ENS5_IJNS4_1CILi2EEENSA_ILi1EEESC_EEENS1_35KernelTmaWarpSpecializedCooperativeEEENS5_IJNSA_ILi192EEENSA_ILi96EEENSA_ILi32EEEEEENS_12float_e4m3_tENS5_IJlSC_lEEESK_SL_NS4_8TiledMMAINS4_8MMA_AtomIJNS4_4SM904GMMA30MMA_64x96x32_F32E4M3E4M3_SS_TNILNSP_7ScaleInE1ELSR_1EEEEEENS4_6LayoutISD_NS5_IJSC_NSA_ILi0EEESV_EEEEENS5_IJNS4_10UnderscoreESY_SY_EEEEENS4_13SM90_TMA_LOADENS4_14ComposedLayoutINS4_7SwizzleILi1ELi4ELi3EEENS4_18smem_ptr_flag_bitsILi8EEENSU_INS5_IJNSA_ILi8EEESI_EEENS5_IJSI_SC_EEEEEEEvNS4_8identityENS4_23SM90_TMA_LOAD_MULTICASTES1B_vS1C_EENS_8epilogue10collective6detail29Sm90TmaWarpSpecializedAdapterINS1G_15DefaultEpilogueISK_SL_SL_NS1F_6thread17LinearCombinationISK_Li1EffLNS1K_9ScaleType4KindE0ELNS_15FloatRoundStyleE2ESK_EENS1_15EpilogueDefaultEEEEEvvEEEEvNT_6ParamsE)
        /*0014*/ 	.word	0x00000000


	//----- nvinfo : EIATTR_MIN_STACK_SIZE
	.align		4
.L_14:
        /*0018*/ 	.byte	0x04, 0x12
        /*001a*/ 	.short	(.L_16 - .L_15)
	.align		4
.L_15:
        /*001c*/ 	.word	index@(_ZN7cutlass13device_kernelINS_4gemm6kernel13GemmUniversalIN4cute5tupleIJiiiiEEENS1_10collective13CollectiveMmaINS1_37MainloopSm90TmaGmmaWarpSpecializedFP8ILi25ENS5_IJNS4_1CILi2EEENSA_ILi1EEESC_EEENS1_35KernelTmaWarpSpecializedCooperativeEEENS5_IJNSA_ILi192EEENSA_ILi96EEENSA_ILi32EEEEEENS_12float_e4m3_tENS5_IJlSC_lEEESK_SL_NS4_8TiledMMAINS4_8MMA_AtomIJNS4_4SM904GMMA30MMA_64x96x32_F32E4M3E4M3_SS_TNILNSP_7ScaleInE1ELSR_1EEEEEENS4_6LayoutISD_NS5_IJSC_NSA_ILi0EEESV_EEEEENS5_IJNS4_10UnderscoreESY_SY_EEEEENS4_13SM90_TMA_LOADENS4_14ComposedLayoutINS4_7SwizzleILi1ELi4ELi3EEENS4_18smem_ptr_flag_bitsILi8EEENSU_INS5_IJNSA_ILi8EEESI_EEENS5_IJSI_SC_EEEEEEEvNS4_8identityENS4_23SM90_TMA_LOAD_MULTICASTES1B_vS1C_EENS_8epilogue10collective6detail29Sm90TmaWarpSpecializedAdapterINS1G_15DefaultEpilogueISK_SL_SL_NS1F_6thread17LinearCombinationISK_Li1EffLNS1K_9ScaleType4KindE0ELNS_15FloatRoundStyleE2ESK_EENS1_15EpilogueDefaultEEEEEvvEEEEvNT_6ParamsE)
        /*0020*/ 	.word	0x00000000
.L_16:


//--------------------- .nv.compat                --------------------------
	.section	.nv.compat,"",@"SHT_CUDA_COMPAT_INFO"
	.align	4
        /*0000*/ 	.byte	0x02, 0x09, 0x01, 0x00, 0x02, 0x02, 0x04, 0x00, 0x02, 0x05, 0x05, 0x00, 0x03, 0x07, 0x01, 0x01
        /*0010*/ 	.byte	0x02, 0x03, 0x01, 0x00, 0x02, 0x06, 0x01, 0x00, 0x04, 0x0b, 0x08, 0x00, 0x00, 0x00, 0x00, 0x00
        /*0020*/ 	.byte	0x00, 0x00, 0x00, 0x00


//--------------------- .nv.info._ZN7cutlass13device_kernelINS_4gemm6kernel13GemmUniversalIN4cute5tupleIJiiiiEEENS1_10collective13CollectiveMmaINS1_37MainloopSm90TmaGmmaWarpSpecializedFP8ILi25ENS5_IJNS4_1CILi2EEENSA_ILi1EEESC_EEENS1_35KernelTmaWarpSpecializedCooperativeEEENS5_IJNSA_ILi192EEENSA_ILi96EEENSA_ILi32EEEEEENS_12float_e4m3_tENS5_IJlSC_lEEESK_SL_NS4_8TiledMMAINS4_8MMA_AtomIJNS4_4SM904GMMA30MMA_64x96x32_F32E4M3E4M3_SS_TNILNSP_7ScaleInE1ELSR_1EEEEEENS4_6LayoutISD_NS5_IJSC_NSA_ILi0EEESV_EEEEENS5_IJNS4_10UnderscoreESY_SY_EEEEENS4_13SM90_TMA_LOADENS4_14ComposedLayoutINS4_7SwizzleILi1ELi4ELi3EEENS4_18smem_ptr_flag_bitsILi8EEENSU_INS5_IJNSA_ILi8EEESI_EEENS5_IJSI_SC_EEEEEEEvNS4_8identityENS4_23SM90_TMA_LOAD_MULTICASTES1B_vS1C_EENS_8epilogue10collective6detail29Sm90TmaWarpSpecializedAdapterINS1G_15DefaultEpilogueISK_SL_SL_NS1F_6thread17LinearCombinationISK_Li1EffLNS1K_9ScaleType4KindE0ELNS_15FloatRoundStyleE2ESK_EENS1_15EpilogueDefaultEEEEEvvEEEEvNT_6ParamsE --------------------------
	.section	.nv.info._ZN7cutlass13device_kernelINS_4gemm6kernel13GemmUniversalIN4cute5tupleIJiiiiEEENS1_10collective13CollectiveMmaINS1_37MainloopSm90TmaGmmaWarpSpecializedFP8ILi25ENS5_IJNS4_1CILi2EEENSA_ILi1EEESC_EEENS1_35KernelTmaWarpSpecializedCooperativeEEENS5_IJNSA_ILi192EEENSA_ILi96EEENSA_ILi32EEEEEENS_12float_e4m3_tENS5_IJlSC_lEEESK_SL_NS4_8TiledMMAINS4_8MMA_AtomIJNS4_4SM904GMMA30MMA_64x96x32_F32E4M3E4M3_SS_TNILNSP_7ScaleInE1ELSR_1EEEEEENS4_6LayoutISD_NS5_IJSC_NSA_ILi0EEESV_EEEEENS5_IJNS4_10UnderscoreESY_SY_EEEEENS4_13SM90_TMA_LOADENS4_14ComposedLayoutINS4_7SwizzleILi1ELi4ELi3EEENS4_18smem_ptr_flag_bitsILi8EEENSU_INS5_IJNSA_ILi8EEESI_EEENS5_IJSI_SC_EEEEEEEvNS4_8identityENS4_23SM90_TMA_LOAD_MULTICASTES1B_vS1C_EENS_8epilogue10collective6detail29Sm90TmaWarpSpecializedAdapterINS1G_15DefaultEpilogueISK_SL_SL_NS1F_6thread17LinearCombinationISK_Li1EffLNS1K_9ScaleType4KindE0ELNS_15FloatRoundStyleE2ESK_EENS1_15EpilogueDefaultEEEEEvvEEEEvNT_6ParamsE,"",@"SHT_CUDA_INFO"
	.sectionflags	@""
	.align	4


	//----- nvinfo : EIATTR_CUDA_API_VERSION
	.align		4
        /*0000*/ 	.byte	0x04, 0x37
        /*0002*/ 	.short	(.L_18 - .L_17)
.L_17:
        /*0004*/ 	.word	0x00000082


	//----- nvinfo : EIATTR_KPARAM_INFO
	.align		4
.L_18:
        /*0008*/ 	.byte	0x04, 0x17
        /*000a*/ 	.short	(.L_20 - .L_19)
.L_19:
        /*000c*/ 	.word	0x00000000
        /*0010*/ 	.short	0x0000
        /*0012*/ 	.short	0x0070
        /*0014*/ 	.byte	0x00, 0xf0, 0x01, 0x10


	//----- nvinfo : EIATTR_SPARSE_MMA_MASK
	.align		4
.L_20:
        /*0018*/ 	.byte	0x03, 0x50
        /*001a*/ 	.short	0x0000


	//----- nvinfo : EIATTR_MAXREG_COUNT
	.align		4
        /*001c*/ 	.byte	0x03, 0x1b
        /*001e*/ 	.short	0x00a8


	//----- nvinfo : EIATTR_NUM_BARRIERS
	.align		4
        /*0020*/ 	.byte	0x02, 0x4c
        /*0022*/ 	.byte	0x01
	.zero		1


	//----- nvinfo : EIATTR_MERCURY_ISA_VERSION
	.align		4
        /*0024*/ 	.byte	0x03, 0x5f
        /*0026*/ 	.short	0x0101


	//----- nvinfo : EIATTR_INT_WARP_WIDE_INSTR_OFFSETS
	.align		4
        /*0028*/ 	.byte	0x04, 0x31
        /*002a*/ 	.short	(.L_22 - .L_21)


	//   ....[0]....
.L_21:
        /*002c*/ 	.word	0x00000770


	//   ....[1]....
        /*0030*/ 	.word	0x000007a0


	//   ....[2]....
        /*0034*/ 	.word	0x00000920


	//----- nvinfo : EIATTR_COOP_GROUP_MASK_REGIDS
	.align		4
.L_22:
        /*0038*/ 	.byte	0x04, 0x29
        /*003a*/ 	.short	(.L_24 - .L_23)


	//   ....[0]....
.L_23:
        /*003c*/ 	.word	0xffffffff


	//   ....[1]....
        /*0040*/ 	.word	0xffffffff


	//   ....[2]....
        /*0044*/ 	.word	0xffffffff


	//   ....[3]....
        /*0048*/ 	.word	0xffffffff


	//   ....[4]....
        /*004c*/ 	.word	0xffffffff


	//   ....[5]....
        /*0050*/ 	.word	0xffffffff


	//----- nvinfo : EIATTR_COOP_GROUP_INSTR_OFFSETS
	.align		4
.L_24:
        /*0054*/ 	.byte	0x04, 0x28
        /*0056*/ 	.short	(.L_26 - .L_25)


	//   ....[0]....
.L_25:
        /*0058*/ 	.word	0x00000060


	//   ....[1]....
        /*005c*/ 	.word	0x00000070


	//   ....[2]....
        /*0060*/ 	.word	0x00000130


	//   ....[3]....
        /*0064*/ 	.word	0x000005a0


	//   ....[4]....
        /*0068*/ 	.word	0x00000ac0


	//   ....[5]....
        /*006c*/ 	.word	0x00001540


	//----- nvinfo : EIATTR_REG_RECONFIG
	.align		4
.L_26:
        /*0070*/ 	.byte	0x01, 0x54
	.zero		2


	//----- nvinfo : EIATTR_MBARRIER_INSTR_OFFSETS
	.align		4
        /*0074*/ 	.byte	0x04, 0x39
        /*0076*/ 	.short	(.L_28 - .L_27)


	//   ....[0]....
.L_27:
        /*0078*/ 	.word	0x00000250
        /*007c*/ 	.word	0x000000ff
        /*0080*/ 	.word	0x00000000
        /*0084*/ 	.short	0x0100
        /*0086*/ 	.byte	0x08
	.zero		1


	//   ....[1]....
        /*0088*/ 	.word	0x00000260
        /*008c*/ 	.word	0x000000ff
        /*0090*/ 	.word	0x000000c8
        /*0094*/ 	.short	0x0100
        /*0096*/ 	.byte	0x08
	.zero		1


	//   ....[2]....
        /*0098*/ 	.word	0x00000270
        /*009c*/ 	.word	0x000000ff
        /*00a0*/ 	.word	0x00000008
        /*00a4*/ 	.short	0x0100
        /*00a6*/ 	.byte	0x08
	.zero		1


	//   ....[3]....
        /*00a8*/ 	.word	0x00000280
        /*00ac*/ 	.word	0x000000ff
        /*00b0*/ 	.word	0x000000d0
        /*00b4*/ 	.short	0x0100
        /*00b6*/ 	.byte	0x08
	.zero		1


	//   ....[4]....
        /*00b8*/ 	.word	0x00000290
        /*00bc*/ 	.word	0x000000ff
        /*00c0*/ 	.word	0x00000010
        /*00c4*/ 	.short	0x0100
        /*00c6*/ 	.byte	0x08
	.zero		1


	//   ....[5]....
        /*00c8*/ 	.word	0x000002a0
        /*00cc*/ 	.word	0x000000ff
        /*00d0*/ 	.word	0x000000d8
        /*00d4*/ 	.short	0x0100
        /*00d6*/ 	.byte	0x08
	.zero		1


	//   ....[6]....
        /*00d8*/ 	.word	0x000002b0
        /*00dc*/ 	.word	0x000000ff
        /*00e0*/ 	.word	0x00000018
        /*00e4*/ 	.short	0x0100
        /*00e6*/ 	.byte	0x08
	.zero		1


	//   ....[7]....
        /*00e8*/ 	.word	0x000002c0
        /*00ec*/ 	.word	0x000000ff
        /*00f0*/ 	.word	0x000000e0
        /*00f4*/ 	.short	0x0100
        /*00f6*/ 	.byte	0x08
	.zero		1


	//   ....[8]....
        /*00f8*/ 	.word	0x000002d0
        /*00fc*/ 	.word	0x000000ff
        /*0100*/ 	.word	0x00000020
        /*0104*/ 	.short	0x0100
        /*0106*/ 	.byte	0x08
	.zero		1


	//   ....[9]....
        /*0108*/ 	.word	0x000002e0
        /*010c*/ 	.word	0x000000ff
        /*0110*/ 	.word	0x000000e8
        /*0114*/ 	.short	0x0100
        /*0116*/ 	.byte	0x08
	.zero		1


	//   ....[10]....
        /*0118*/ 	.word	0x000002f0
        /*011c*/ 	.word	0x000000ff
        /*0120*/ 	.word	0x00000028
        /*0124*/ 	.short	0x0100
        /*0126*/ 	.byte	0x08
	.zero		1


	//   ....[11]....
        /*0128*/ 	.word	0x00000300
        /*012c*/ 	.word	0x000000ff
        /*0130*/ 	.word	0x000000f0
        /*0134*/ 	.short	0x0100
        /*0136*/ 	.byte	0x08
	.zero		1


	//   ....[12]....
        /*0138*/ 	.word	0x00000310
        /*013c*/ 	.word	0x000000ff
        /*0140*/ 	.word	0x00000030
        /*0144*/ 	.short	0x0100
        /*0146*/ 	.byte	0x08
	.zero		1


	//   ....[13]....
        /*0148*/ 	.word	0x00000320
        /*014c*/ 	.word	0x000000ff
        /*0150*/ 	.word	0x000000f8
        /*0154*/ 	.short	0x0100
        /*0156*/ 	.byte	0x08
	.zero		1


	//   ....[14]....
        /*0158*/ 	.word	0x00000330
        /*015c*/ 	.word	0x000000ff
        /*0160*/ 	.word	0x00000038
        /*0164*/ 	.short	0x0100
        /*0166*/ 	.byte	0x08
	.zero		1


	//   ....[15]....
        /*0168*/ 	.word	0x00000340
        /*016c*/ 	.word	0x000000ff
        /*0170*/ 	.word	0x00000100
        /*0174*/ 	.short	0x0100
        /*0176*/ 	.byte	0x08
	.zero		1


	//   ....[16]....
        /*0178*/ 	.word	0x00000350
        /*017c*/ 	.word	0x000000ff
        /*0180*/ 	.word	0x00000040
        /*0184*/ 	.short	0x0100
        /*0186*/ 	.byte	0x08
	.zero		1


	//   ....[17]....
        /*0188*/ 	.word	0x00000360
        /*018c*/ 	.word	0x000000ff
        /*0190*/ 	.word	0x00000108
        /*0194*/ 	.short	0x0100
        /*0196*/ 	.byte	0x08
	.zero		1


	//   ....[18]....
        /*0198*/ 	.word	0x00000370
        /*019c*/ 	.word	0x000000ff
        /*01a0*/ 	.word	0x00000048
        /*01a4*/ 	.short	0x0100
        /*01a6*/ 	.byte	0x08
	.zero		1


	//   ....[19]....
        /*01a8*/ 	.word	0x00000380
        /*01ac*/ 	.word	0x000000ff
        /*01b0*/ 	.word	0x00000110
        /*01b4*/ 	.short	0x0100
        /*01b6*/ 	.byte	0x08
	.zero		1


	//   ....[20]....
        /*01b8*/ 	.word	0x00000390
        /*01bc*/ 	.word	0x000000ff
        /*01c0*/ 	.word	0x00000050
        /*01c4*/ 	.short	0x0100
        /*01c6*/ 	.byte	0x08
	.zero		1


	//   ....[21]....
        /*01c8*/ 	.word	0x000003a0
        /*01cc*/ 	.word	0x000000ff
        /*01d0*/ 	.word	0x00000118
        /*01d4*/ 	.short	0x0100
        /*01d6*/ 	.byte	0x08
	.zero		1


	//   ....[22]....
        /*01d8*/ 	.word	0x000003b0
        /*01dc*/ 	.word	0x000000ff
        /*01e0*/ 	.word	0x00000058
        /*01e4*/ 	.short	0x0100
        /*01e6*/ 	.byte	0x08
	.zero		1


	//   ....[23]....
        /*01e8*/ 	.word	0x000003c0
        /*01ec*/ 	.word	0x000000ff
        /*01f0*/ 	.word	0x00000120
        /*01f4*/ 	.short	0x0100
        /*01f6*/ 	.byte	0x08
	.zero		1


	//   ....[24]....
        /*01f8*/ 	.word	0x000003d0
        /*01fc*/ 	.word	0x000000ff
        /*0200*/ 	.word	0x00000060
        /*0204*/ 	.short	0x0100
        /*0206*/ 	.byte	0x08
	.zero		1


	//   ....[25]....
        /*0208*/ 	.word	0x000003e0
        /*020c*/ 	.word	0x000000ff
        /*0210*/ 	.word	0x00000128
        /*0214*/ 	.short	0x0100
        /*0216*/ 	.byte	0x08
	.zero		1


	//   ....[26]....
        /*0218*/ 	.word	0x000003f0
        /*021c*/ 	.word	0x000000ff
        /*0220*/ 	.word	0x00000068
        /*0224*/ 	.short	0x0100
        /*0226*/ 	.byte	0x08
	.zero		1


	//   ....[27]....
        /*0228*/ 	.word	0x00000400
        /*022c*/ 	.word	0x000000ff
        /*0230*/ 	.word	0x00000130
        /*0234*/ 	.short	0x0100
        /*0236*/ 	.byte	0x08
	.zero		1


	//   ....[28]....
        /*0238*/ 	.word	0x00000410
        /*023c*/ 	.word	0x000000ff
        /*0240*/ 	.word	0x00000070
        /*0244*/ 	.short	0x0100
        /*0246*/ 	.byte	0x08
	.zero		1


	//   ....[29]....
        /*0248*/ 	.word	0x00000420
        /*024c*/ 	.word	0x000000ff
        /*0250*/ 	.word	0x00000138
        /*0254*/ 	.short	0x0100
        /*0256*/ 	.byte	0x08
	.zero		1


	//   ....[30]....
        /*0258*/ 	.word	0x00000430
        /*025c*/ 	.word	0x000000ff
        /*0260*/ 	.word	0x00000078
        /*0264*/ 	.short	0x0100
        /*0266*/ 	.byte	0x08
	.zero		1


	//   ....[31]....
        /*0268*/ 	.word	0x00000440
        /*026c*/ 	.word	0x000000ff
        /*0270*/ 	.word	0x00000140
        /*0274*/ 	.short	0x0100
        /*0276*/ 	.byte	0x08
	.zero		1


	//   ....[32]....
        /*0278*/ 	.word	0x00000450
        /*027c*/ 	.word	0x000000ff
        /*0280*/ 	.word	0x00000080
        /*0284*/ 	.short	0x0100
        /*0286*/ 	.byte	0x08
	.zero		1


	//   ....[33]....
        /*0288*/ 	.word	0x00000460
        /*028c*/ 	.word	0x000000ff
        /*0290*/ 	.word	0x00000148
        /*0294*/ 	.short	0x0100
        /*0296*/ 	.byte	0x08
	.zero		1


	//   ....[34]....
        /*0298*/ 	.word	0x00000470
        /*029c*/ 	.word	0x000000ff
        /*02a0*/ 	.word	0x00000088
        /*02a4*/ 	.short	0x0100
        /*02a6*/ 	.byte	0x08
	.zero		1


	//   ....[35]....
        /*02a8*/ 	.word	0x00000480
        /*02ac*/ 	.word	0x000000ff
        /*02b0*/ 	.word	0x00000150
        /*02b4*/ 	.short	0x0100
        /*02b6*/ 	.byte	0x08
	.zero		1


	//   ....[36]....
        /*02b8*/ 	.word	0x00000490
        /*02bc*/ 	.word	0x000000ff
        /*02c0*/ 	.word	0x00000090
        /*02c4*/ 	.short	0x0100
        /*02c6*/ 	.byte	0x08
	.zero		1


	//   ....[37]....
        /*02c8*/ 	.word	0x000004a0
        /*02cc*/ 	.word	0x000000ff
        /*02d0*/ 	.word	0x00000158
        /*02d4*/ 	.short	0x0100
        /*02d6*/ 	.byte	0x08
	.zero		1


	//   ....[38]....
        /*02d8*/ 	.word	0x000004b0
        /*02dc*/ 	.word	0x000000ff
        /*02e0*/ 	.word	0x00000098
        /*02e4*/ 	.short	0x0100
        /*02e6*/ 	.byte	0x08
	.zero		1


	//   ....[39]....
        /*02e8*/ 	.word	0x000004c0
        /*02ec*/ 	.word	0x000000ff
        /*02f0*/ 	.word	0x00000160
        /*02f4*/ 	.short	0x0100
        /*02f6*/ 	.byte	0x08
	.zero		1


	//   ....[40]....
        /*02f8*/ 	.word	0x000004d0
        /*02fc*/ 	.word	0x000000ff
        /*0300*/ 	.word	0x000000a0
        /*0304*/ 	.short	0x0100
        /*0306*/ 	.byte	0x08
	.zero		1


	//   ....[41]....
        /*0308*/ 	.word	0x000004e0
        /*030c*/ 	.word	0x000000ff
        /*0310*/ 	.word	0x00000168
        /*0314*/ 	.short	0x0100
        /*0316*/ 	.byte	0x08
	.zero		1


	//   ....[42]....
        /*0318*/ 	.word	0x000004f0
        /*031c*/ 	.word	0x000000ff
        /*0320*/ 	.word	0x000000a8
        /*0324*/ 	.short	0x0100
        /*0326*/ 	.byte	0x08
	.zero		1


	//   ....[43]....
        /*0328*/ 	.word	0x00000500
        /*032c*/ 	.word	0x000000ff
        /*0330*/ 	.word	0x00000170
        /*0334*/ 	.short	0x0100
        /*0336*/ 	.byte	0x08
	.zero		1


	//   ....[44]....
        /*0338*/ 	.word	0x00000510
        /*033c*/ 	.word	0x000000ff
        /*0340*/ 	.word	0x000000b0
        /*0344*/ 	.short	0x0100
        /*0346*/ 	.byte	0x08
	.zero		1


	//   ....[45]....
        /*0348*/ 	.word	0x00000520
        /*034c*/ 	.word	0x000000ff
        /*0350*/ 	.word	0x00000178
        /*0354*/ 	.short	0x0100
        /*0356*/ 	.byte	0x08
	.zero		1


	//   ....[46]....
        /*0358*/ 	.word	0x00000530
        /*035c*/ 	.word	0x000000ff
        /*0360*/ 	.word	0x000000b8
        /*0364*/ 	.short	0x0100
        /*0366*/ 	.byte	0x08
	.zero		1


	//   ....[47]....
        /*0368*/ 	.word	0x00000540
        /*036c*/ 	.word	0x000000ff
        /*0370*/ 	.word	0x00000180
        /*0374*/ 	.short	0x0100
        /*0376*/ 	.byte	0x08
	.zero		1


	//   ....[48]....
        /*0378*/ 	.word	0x00000550
        /*037c*/ 	.word	0x000000ff
        /*0380*/ 	.word	0x000000c0
        /*0384*/ 	.short	0x0100
        /*0386*/ 	.byte	0x08
	.zero		1


	//   ....[49]....
        /*0388*/ 	.word	0x00000560
        /*038c*/ 	.word	0x000000ff
        /*0390*/ 	.word	0x00000188
        /*0394*/ 	.short	0x0100
        /*0396*/ 	.byte	0x08
	.zero		1


	//   ....[50]....
        /*0398*/ 	.word	0x000009b0
        /*039c*/ 	.word	0x000000ff
        /*03a0*/ 	.word	0x000001a0
        /*03a4*/ 	.short	0x0100
        /*03a6*/ 	.byte	0x06
	.zero		1


	//   ....[51]....
        /*03a8*/ 	.word	0x00000a50
        /*03ac*/ 	.word	0x000000ff
        /*03b0*/ 	.word	0x000001a8
        /*03b4*/ 	.short	0x0100
        /*03b6*/ 	.byte	0x06
	.zero		1


	//   ....[52]....
        /*03b8*/ 	.word	0x00001c60
        /*03bc*/ 	.word	0x000000ff
        /*03c0*/ 	.word	0x00000000
        /*03c4*/ 	.short	0x010a
        /*03c6*/ 	.byte	0x07
	.zero		1


	//   ....[53]....
        /*03c8*/ 	.word	0x00001cc0
        /*03cc*/ 	.word	0x000000ff
        /*03d0*/ 	.word	0x00000000
        /*03d4*/ 	.short	0x010a
        /*03d6*/ 	.byte	0x07
	.zero		1


	//   ....[54]....
        /*03d8*/ 	.word	0x000028b0
        /*03dc*/ 	.word	0x000000ff
        /*03e0*/ 	.word	0x00000000
        /*03e4*/ 	.short	0x010a
        /*03e6*/ 	.byte	0x0c
	.zero		1


	//   ....[55]....
        /*03e8*/ 	.word	0x000028f0
        /*03ec*/ 	.word	0x000000ff
        /*03f0*/ 	.word	0x00000000
        /*03f4*/ 	.short	0x010a
        /*03f6*/ 	.byte	0x0c
	.zero		1


	//   ....[56]....
        /*03f8*/ 	.word	0x00003100
        /*03fc*/ 	.word	0x0000000c
        /*0400*/ 	.word	0x00000000
        /*0404*/ 	.short	0x0101
        /*0406*/ 	.byte	0x3f
	.zero		1


	//   ....[57]....
        /*0408*/ 	.word	0x000039a0
        /*040c*/ 	.word	0x0000000a
        /*0410*/ 	.word	0x00000000
        /*0414*/ 	.short	0x0101
        /*0416*/ 	.byte	0x3f
	.zero		1


	//   ....[58]....
        /*0418*/ 	.word	0x0000b610
        /*041c*/ 	.word	0x00000014
        /*0420*/ 	.word	0x000000c8
        /*0424*/ 	.short	0x010a
        /*0426*/ 	.byte	0x3f
	.zero		1


	//   ....[59]....
        /*0428*/ 	.word	0x0000b980
        /*042c*/ 	.word	0x00000008
        /*0430*/ 	.word	0x000001a8
        /*0434*/ 	.short	0x0101
        /*0436*/ 	.byte	0x3f
	.zero		1


	//   ....[60]....
        /*0438*/ 	.word	0x0000c0b0
        /*043c*/ 	.word	0x00000006
        /*0440*/ 	.word	0x00000000
        /*0444*/ 	.short	0x010a
        /*0446*/ 	.byte	0x3f
	.zero		1


	//   ....[61]....
        /*0448*/ 	.word	0x0000c130
        /*044c*/ 	.word	0x00000007
        /*0450*/ 	.word	0x00000000
        /*0454*/ 	.short	0x010a
        /*0456*/ 	.byte	0x3f
	.zero		1


	//   ....[62]....
        /*0458*/ 	.word	0x0000c1c0
        /*045c*/ 	.word	0x00000006
        /*0460*/ 	.word	0x00000000
        /*0464*/ 	.short	0x010a
        /*0466*/ 	.byte	0x3f
	.zero		1


	//   ....[63]....
        /*0468*/ 	.word	0x0000c250
        /*046c*/ 	.word	0x00000009
        /*0470*/ 	.word	0x00000000
        /*0474*/ 	.short	0x010a
        /*0476*/ 	.byte	0x3f
	.zero		1


	//   ....[64]....
        /*0478*/ 	.word	0x0000c2e0
        /*047c*/ 	.word	0x00000006
        /*0480*/ 	.word	0x00000000
        /*0484*/ 	.short	0x010a
        /*0486*/ 	.byte	0x3f
	.zero		1


	//   ....[65]....
        /*0488*/ 	.word	0x0000c370
        /*048c*/ 	.word	0x00000009
        /*0490*/ 	.word	0x00000000
        /*0494*/ 	.short	0x010a
        /*0496*/ 	.byte	0x3f
	.zero		1


	//   ....[66]....
        /*0498*/ 	.word	0x0000c400
        /*049c*/ 	.word	0x00000006
        /*04a0*/ 	.word	0x00000000
        /*04a4*/ 	.short	0x010a
        /*04a6*/ 	.byte	0x3f
	.zero		1


	//   ....[67]....
        /*04a8*/ 	.word	0x0000c490
        /*04ac*/ 	.word	0x00000009
        /*04b0*/ 	.word	0x00000000
        /*04b4*/ 	.short	0x010a
        /*04b6*/ 	.byte	0x3f
	.zero		1


	//   ....[68]....
        /*04b8*/ 	.word	0x0000c520
        /*04bc*/ 	.word	0x00000006
        /*04c0*/ 	.word	0x00000000
        /*04c4*/ 	.short	0x010a
        /*04c6*/ 	.byte	0x3f
	.zero		1


	//   ....[69]....
        /*04c8*/ 	.word	0x0000c5b0
        /*04cc*/ 	.word	0x00000009
        /*04d0*/ 	.word	0x00000000
        /*04d4*/ 	.short	0x010a
        /*04d6*/ 	.byte	0x3f
	.zero		1


	//   ....[70]....
        /*04d8*/ 	.word	0x0000c640
        /*04dc*/ 	.word	0x00000006
        /*04e0*/ 	.word	0x00000000
        /*04e4*/ 	.short	0x010a
        /*04e6*/ 	.byte	0x3f
	.zero		1


	//   ....[71]....
        /*04e8*/ 	.word	0x0000c6d0
        /*04ec*/ 	.word	0x00000009
        /*04f0*/ 	.word	0x00000000
        /*04f4*/ 	.short	0x010a
        /*04f6*/ 	.byte	0x3f
	.zero		1


	//   ....[72]....
        /*04f8*/ 	.word	0x0000c760
        /*04fc*/ 	.word	0x00000006
        /*0500*/ 	.word	0x00000000
        /*0504*/ 	.short	0x010a
        /*0506*/ 	.byte	0x3f
	.zero		1


	//   ....[73]....
        /*0508*/ 	.word	0x0000c7f0
        /*050c*/ 	.word	0x00000009
        /*0510*/ 	.word	0x00000000
        /*0514*/ 	.short	0x010a
        /*0516*/ 	.byte	0x3f
	.zero		1


	//   ....[74]....
        /*0518*/ 	.word	0x0000c880
        /*051c*/ 	.word	0x00000006
        /*0520*/ 	.word	0x00000000
        /*0524*/ 	.short	0x010a
        /*0526*/ 	.byte	0x3f
	.zero		1


	//   ....[75]....
        /*0528*/ 	.word	0x0000c910
        /*052c*/ 	.word	0x00000009
        /*0530*/ 	.word	0x00000000
        /*0534*/ 	.short	0x010a
        /*0536*/ 	.byte	0x3f
	.zero		1


	//   ....[76]....
        /*0538*/ 	.word	0x0000c9a0
        /*053c*/ 	.word	0x00000006
        /*0540*/ 	.word	0x00000000
        /*0544*/ 	.short	0x010a
        /*0546*/ 	.byte	0x3f
	.zero		1


	//   ....[77]....
        /*0548*/ 	.word	0x0000ca30
        /*054c*/ 	.word	0x00000009
        /*0550*/ 	.word	0x00000000
        /*0554*/ 	.short	0x010a
        /*0556*/ 	.byte	0x3f
	.zero		1


	//   ....[78]....
        /*0558*/ 	.word	0x0000cac0
        /*055c*/ 	.word	0x00000006
        /*0560*/ 	.word	0x00000000
        /*0564*/ 	.short	0x010a
        /*0566*/ 	.byte	0x3f
	.zero		1


	//   ....[79]....
        /*0568*/ 	.word	0x0000cb50
        /*056c*/ 	.word	0x00000009
        /*0570*/ 	.word	0x00000000
        /*0574*/ 	.short	0x010a
        /*0576*/ 	.byte	0x3f
	.zero		1


	//   ....[80]....
        /*0578*/ 	.word	0x0000cbe0
        /*057c*/ 	.word	0x00000006
        /*0580*/ 	.word	0x00000000
        /*0584*/ 	.short	0x010a
        /*0586*/ 	.byte	0x3f
	.zero		1


	//   ....[81]....
        /*0588*/ 	.word	0x0000cc70
        /*058c*/ 	.word	0x00000009
        /*0590*/ 	.word	0x00000000
        /*0594*/ 	.short	0x010a
        /*0596*/ 	.byte	0x3f
	.zero		1


	//   ....[82]....
        /*0598*/ 	.word	0x0000cd00
        /*059c*/ 	.word	0x0000000a
        /*05a0*/ 	.word	0x00000000
        /*05a4*/ 	.short	0x010a
        /*05a6*/ 	.byte	0x3f
	.zero		1


	//   ....[83]....
        /*05a8*/ 	.word	0x0000cd90
        /*05ac*/ 	.word	0x0000000b
        /*05b0*/ 	.word	0x00000000
        /*05b4*/ 	.short	0x010a
        /*05b6*/ 	.byte	0x3f
	.zero		1


	//   ....[84]....
        /*05b8*/ 	.word	0x0000ce20
        /*05bc*/ 	.word	0x00000003
        /*05c0*/ 	.word	0x00000000
        /*05c4*/ 	.short	0x010a
        /*05c6*/ 	.byte	0x3f
	.zero		1


	//   ....[85]....
        /*05c8*/ 	.word	0x0000ce90
        /*05cc*/ 	.word	0x0000000b
        /*05d0*/ 	.word	0x00000000
        /*05d4*/ 	.short	0x010a
        /*05d6*/ 	.byte	0x3f
	.zero		1


	//   ....[86]....
        /*05d8*/ 	.word	0x0000cef0
        /*05dc*/ 	.word	0x0000000d
        /*05e0*/ 	.word	0x00000000
        /*05e4*/ 	.short	0x010a
        /*05e6*/ 	.byte	0x3f
	.zero		1


	//   ....[87]....
        /*05e8*/ 	.word	0x0000cfc0
        /*05ec*/ 	.word	0x00000014
        /*05f0*/ 	.word	0x000000c8
        /*05f4*/ 	.short	0x010a
        /*05f6*/ 	.byte	0x3f
	.zero		1


	//   ....[88]....
        /*05f8*/ 	.word	0x0000d090
        /*05fc*/ 	.word	0x00000006
        /*0600*/ 	.word	0x00000000
        /*0604*/ 	.short	0x010a
        /*0606*/ 	.byte	0x3f
	.zero		1


	//   ....[89]....
        /*0608*/ 	.word	0x0000d0e0
        /*060c*/ 	.word	0x00000007
        /*0610*/ 	.word	0x00000000
        /*0614*/ 	.short	0x010a
        /*0616*/ 	.byte	0x3f
	.zero		1


	//   ....[90]....
        /*0618*/ 	.word	0x0000d130
        /*061c*/ 	.word	0x00000006
        /*0620*/ 	.word	0x00000000
        /*0624*/ 	.short	0x010a
        /*0626*/ 	.byte	0x3f
	.zero		1


	//   ....[91]....
        /*0628*/ 	.word	0x0000d180
        /*062c*/ 	.word	0x00000009
        /*0630*/ 	.word	0x00000000
        /*0634*/ 	.short	0x010a
        /*0636*/ 	.byte	0x3f
	.zero		1


	//   ....[92]....
        /*0638*/ 	.word	0x0000d1d0
        /*063c*/ 	.word	0x00000006
        /*0640*/ 	.word	0x00000000
        /*0644*/ 	.short	0x010a
        /*0646*/ 	.byte	0x3f
	.zero		1


	//   ....[93]....
        /*0648*/ 	.word	0x0000d220
        /*064c*/ 	.word	0x00000009
        /*0650*/ 	.word	0x00000000
        /*0654*/ 	.short	0x010a
        /*0656*/ 	.byte	0x3f
	.zero		1


	//   ....[94]....
        /*0658*/ 	.word	0x0000d270
        /*065c*/ 	.word	0x00000006
        /*0660*/ 	.word	0x00000000
        /*0664*/ 	.short	0x010a
        /*0666*/ 	.byte	0x3f
	.zero		1


	//   ....[95]....
        /*0668*/ 	.word	0x0000d2c0
        /*066c*/ 	.word	0x00000009
        /*0670*/ 	.word	0x00000000
        /*0674*/ 	.short	0x010a
        /*0676*/ 	.byte	0x3f
	.zero		1


	//   ....[96]....
        /*0678*/ 	.word	0x0000d310
        /*067c*/ 	.word	0x00000006
        /*0680*/ 	.word	0x00000000
        /*0684*/ 	.short	0x010a
        /*0686*/ 	.byte	0x3f
	.zero		1


	//   ....[97]....
        /*0688*/ 	.word	0x0000d360
        /*068c*/ 	.word	0x00000009
        /*0690*/ 	.word	0x00000000
        /*0694*/ 	.short	0x010a
        /*0696*/ 	.byte	0x3f
	.zero		1


	//   ....[98]....
        /*0698*/ 	.word	0x0000d3b0
        /*069c*/ 	.word	0x00000006
        /*06a0*/ 	.word	0x00000000
        /*06a4*/ 	.short	0x010a
        /*06a6*/ 	.byte	0x3f
	.zero		1


	//   ....[99]....
        /*06a8*/ 	.word	0x0000d400
        /*06ac*/ 	.word	0x00000009
        /*06b0*/ 	.word	0x00000000
        /*06b4*/ 	.short	0x010a
        /*06b6*/ 	.byte	0x3f
	.zero		1


	//   ....[100]....
        /*06b8*/ 	.word	0x0000d450
        /*06bc*/ 	.word	0x00000006
        /*06c0*/ 	.word	0x00000000
        /*06c4*/ 	.short	0x010a
        /*06c6*/ 	.byte	0x3f
	.zero		1


	//   ....[101]....
        /*06c8*/ 	.word	0x0000d4a0
        /*06cc*/ 	.word	0x00000009
        /*06d0*/ 	.word	0x00000000
        /*06d4*/ 	.short	0x010a
        /*06d6*/ 	.byte	0x3f
	.zero		1


	//   ....[102]....
        /*06d8*/ 	.word	0x0000d4f0
        /*06dc*/ 	.word	0x00000006
        /*06e0*/ 	.word	0x00000000
        /*06e4*/ 	.short	0x010a
        /*06e6*/ 	.byte	0x3f
	.zero		1


	//   ....[103]....
        /*06e8*/ 	.word	0x0000d540
        /*06ec*/ 	.word	0x00000009
        /*06f0*/ 	.word	0x00000000
        /*06f4*/ 	.short	0x010a
        /*06f6*/ 	.byte	0x3f
	.zero		1


	//   ....[104]....
        /*06f8*/ 	.word	0x0000d590
        /*06fc*/ 	.word	0x00000006
        /*0700*/ 	.word	0x00000000
        /*0704*/ 	.short	0x010a
        /*0706*/ 	.byte	0x3f
	.zero		1


	//   ....[105]....
        /*0708*/ 	.word	0x0000d5e0
        /*070c*/ 	.word	0x00000009
        /*0710*/ 	.word	0x00000000
        /*0714*/ 	.short	0x010a
        /*0716*/ 	.byte	0x3f
	.zero		1


	//   ....[106]....
        /*0718*/ 	.word	0x0000d630
        /*071c*/ 	.word	0x00000006
        /*0720*/ 	.word	0x00000000
        /*0724*/ 	.short	0x010a
        /*0726*/ 	.byte	0x3f
	.zero		1


	//   ....[107]....
        /*0728*/ 	.word	0x0000d680
        /*072c*/ 	.word	0x00000009
        /*0730*/ 	.word	0x00000000
        /*0734*/ 	.short	0x010a
        /*0736*/ 	.byte	0x3f
	.zero		1


	//   ....[108]....
        /*0738*/ 	.word	0x0000d6d0
        /*073c*/ 	.word	0x00000006
        /*0740*/ 	.word	0x00000000
        /*0744*/ 	.short	0x010a
        /*0746*/ 	.byte	0x3f
	.zero		1


	//   ....[109]....
        /*0748*/ 	.word	0x0000d720
        /*074c*/ 	.word	0x00000009
        /*0750*/ 	.word	0x00000000
        /*0754*/ 	.short	0x010a
        /*0756*/ 	.byte	0x3f
	.zero		1


	//   ....[110]....
        /*0758*/ 	.word	0x0000d770
        /*075c*/ 	.word	0x0000000a
        /*0760*/ 	.word	0x00000000
        /*0764*/ 	.short	0x010a
        /*0766*/ 	.byte	0x3f
	.zero		1


	//   ....[111]....
        /*0768*/ 	.word	0x0000d7c0
        /*076c*/ 	.word	0x0000000b
        /*0770*/ 	.word	0x00000000
        /*0774*/ 	.short	0x010a
        /*0776*/ 	.byte	0x3f
	.zero		1


	//----- nvinfo : EIATTR_NUM_MBARRIERS
	.align		4
.L_28:
        /*0778*/ 	.byte	0x03, 0x38
        /*077a*/ 	.short	0x0034


	//----- nvinfo : EIATTR_EXIT_INSTR_OFFSETS
	.align		4
        /*077c*/ 	.byte	0x04, 0x1c
        /*077e*/ 	.short	(.L_30 - .L_29)


	//   ....[0]....
.L_29:
        /*0780*/ 	.word	0x00000c20


	//   ....[1]....
        /*0784*/ 	.word	0x00001410


	//   ....[2]....
        /*0788*/ 	.word	0x0000ad40


	//   ....[3]....
        /*078c*/ 	.word	0x0000b2a0


	//   ....[4]....
        /*0790*/ 	.word	0x0000ce70


	//----- nvinfo : EIATTR_MAX_THREADS
	.align		4
.L_30:
        /*0794*/ 	.byte	0x04, 0x05
        /*0796*/ 	.short	(.L_32 - .L_31)
.L_31:
        /*0798*/ 	.word	0x00000180
        /*079c*/ 	.word	0x00000001
        /*07a0*/ 	.word	0x00000001


	//----- nvinfo : EIATTR_CRS_STACK_SIZE
	.align		4
.L_32:
        /*07a4*/ 	.byte	0x04, 0x1e
        /*07a6*/ 	.short	(.L_34 - .L_33)
.L_33:
        /*07a8*/ 	.word	0x00000000


	//----- nvinfo : EIATTR_CBANK_PARAM_SIZE
	.align		4
.L_34:
        /*07ac*/ 	.byte	0x03, 0x19
        /*07ae*/ 	.short	0x0470


	//----- nvinfo : EIATTR_PARAM_CBANK
	.align		4
        /*07b0*/ 	.byte	0x04, 0x0a
        /*07b2*/ 	.short	(.L_36 - .L_35)
	.align		4
.L_35:
        /*07b4*/ 	.word	index@(.nv.constant0._ZN7cutlass13device_kernelINS_4gemm6kernel13GemmUniversalIN4cute5tupleIJiiiiEEENS1_10collective13CollectiveMmaINS1_37MainloopSm90TmaGmmaWarpSpecializedFP8ILi25ENS5_IJNS4_1CILi2EEENSA_ILi1EEESC_EEENS1_35KernelTmaWarpSpecializedCooperativeEEENS5_IJNSA_ILi192EEENSA_ILi96EEENSA_ILi32EEEEEENS_12float_e4m3_tENS5_IJlSC_lEEESK_SL_NS4_8TiledMMAINS4_8MMA_AtomIJNS4_4SM904GMMA30MMA_64x96x32_F32E4M3E4M3_SS_TNILNSP_7ScaleInE1ELSR_1EEEEEENS4_6LayoutISD_NS5_IJSC_NSA_ILi0EEESV_EEEEENS5_IJNS4_10UnderscoreESY_SY_EEEEENS4_13SM90_TMA_LOADENS4_14ComposedLayoutINS4_7SwizzleILi1ELi4ELi3EEENS4_18smem_ptr_flag_bitsILi8EEENSU_INS5_IJNSA_ILi8EEESI_EEENS5_IJSI_SC_EEEEEEEvNS4_8identityENS4_23SM90_TMA_LOAD_MULTICASTES1B_vS1C_EENS_8epilogue10collective6detail29Sm90TmaWarpSpecializedAdapterINS1G_15DefaultEpilogueISK_SL_SL_NS1F_6thread17LinearCombinationISK_Li1EffLNS1K_9ScaleType4KindE0ELNS_15FloatRoundStyleE2ESK_EENS1_15EpilogueDefaultEEEEEvvEEEEvNT_6ParamsE)
        /*07b8*/ 	.short	0x0210
        /*07ba*/ 	.short	0x0470


	//----- nvinfo : EIATTR_SW_WAR
	.align		4
.L_36:
        /*07bc*/ 	.byte	0x04, 0x36
        /*07be*/ 	.short	(.L_38 - .L_37)
.L_37:
        /*07c0*/ 	.word	0x00000008
.L_38:


//--------------------- .nv.callgraph             --------------------------
	.section	.nv.callgraph,"",@"SHT_CUDA_CALLGRAPH"
	.align	4
	.sectionentsize	8
	.align		4
        /*0000*/ 	.word	0x00000000
	.align		4
        /*0004*/ 	.word	0xffffffff
	.align		4
        /*0008*/ 	.word	0x00000000
	.align		4
        /*000c*/ 	.word	0xfffffffe
	.align		4
        /*0010*/ 	.word	0x00000000
	.align		4
        /*0014*/ 	.word	0xfffffffd
	.align		4
        /*0018*/ 	.word	0x00000000
	.align		4
        /*001c*/ 	.word	0xfffffffc


//--------------------- .nv.constant4             --------------------------
	.section	.nv.constant4,"a",@progbits
	.align	8
	.align		8
.nv.constant4:
        /*0000*/ 	.dword	_ZN39_INTERNAL_aadcb17d_4_k_cu_0a5c9bc0_69284cuda3std3__45__cpo5beginE
	.align		8
        /*0008*/ 	.dword	_ZN39_INTERNAL_aadcb17d_4_k_cu_0a5c9bc0_69284cuda3std3__45__cpo3endE
	.align		8
        /*0010*/ 	.dword	_ZN39_INTERNAL_aadcb17d_4_k_cu_0a5c9bc0_69284cuda3std3__45__cpo6cbeginE
	.align		8
        /*0018*/ 	.dword	_ZN39_INTERNAL_aadcb17d_4_k_cu_0a5c9bc0_69284cuda3std3__45__cpo4cendE
	.align		8
        /*0020*/ 	.dword	_ZN39_INTERNAL_aadcb17d_4_k_cu_0a5c9bc0_69284cuda3std3__441_GLOBAL__N__aadcb17d_4_k_cu_0a5c9bc0_69286ignoreE
	.align		8
        /*0028*/ 	.dword	_ZN39_INTERNAL_aadcb17d_4_k_cu_0a5c9bc0_69284cuda3std3__419piecewise_constructE
	.align		8
        /*0030*/ 	.dword	_ZN39_INTERNAL_aadcb17d_4_k_cu_0a5c9bc0_69284cuda3std3__48in_placeE
	.align		8
        /*0038*/ 	.dword	_ZN39_INTERNAL_aadcb17d_4_k_cu_0a5c9bc0_69284cuda3std6ranges3__45__cpo4swapE
	.align		8
        /*0040*/ 	.dword	_ZN39_INTERNAL_aadcb17d_4_k_cu_0a5c9bc0_69284cuda3std6ranges3__45__cpo9iter_moveE
	.align		8
        /*0048*/ 	.dword	_ZN39_INTERNAL_aadcb17d_4_k_cu_0a5c9bc0_69284cute7productE
	.align		8
        /*0050*/ 	.dword	_ZN39_INTERNAL_aadcb17d_4_k_cu_0a5c9bc0_69284cute1_E


//--------------------- .text._ZN7cutlass13device_kernelINS_4gemm6kernel13GemmUniversalIN4cute5tupleIJiiiiEEENS1_10collective13CollectiveMmaINS1_37MainloopSm90TmaGmmaWarpSpecializedFP8ILi25ENS5_IJNS4_1CILi2EEENSA_ILi1EEESC_EEENS1_35KernelTmaWarpSpecializedCooperativeEEENS5_IJNSA_ILi192EEENSA_ILi96EEENSA_ILi32EEEEEENS_12float_e4m3_tENS5_IJlSC_lEEESK_SL_NS4_8TiledMMAINS4_8MMA_AtomIJNS4_4SM904GMMA30MMA_64x96x32_F32E4M3E4M3_SS_TNILNSP_7ScaleInE1ELSR_1EEEEEENS4_6LayoutISD_NS5_IJSC_NSA_ILi0EEESV_EEEEENS5_IJNS4_10UnderscoreESY_SY_EEEEENS4_13SM90_TMA_LOADENS4_14ComposedLayoutINS4_7SwizzleILi1ELi4ELi3EEENS4_18smem_ptr_flag_bitsILi8EEENSU_INS5_IJNSA_ILi8EEESI_EEENS5_IJSI_SC_EEEEEEEvNS4_8identityENS4_23SM90_TMA_LOAD_MULTICASTES1B_vS1C_EENS_8epilogue10collective6detail29Sm90TmaWarpSpecializedAdapterINS1G_15DefaultEpilogueISK_SL_SL_NS1F_6thread17LinearCombinationISK_Li1EffLNS1K_9ScaleType4KindE0ELNS_15FloatRoundStyleE2ESK_EENS1_15EpilogueDefaultEEEEEvvEEEEvNT_6ParamsE --------------------------
	.section	.text._ZN7cutlass13device_kernelINS_4gemm6kernel13GemmUniversalIN4cute5tupleIJiiiiEEENS1_10collective13CollectiveMmaINS1_37MainloopSm90TmaGmmaWarpSpecializedFP8ILi25ENS5_IJNS4_1CILi2EEENSA_ILi1EEESC_EEENS1_35KernelTmaWarpSpecializedCooperativeEEENS5_IJNSA_ILi192EEENSA_ILi96EEENSA_ILi32EEEEEENS_12float_e4m3_tENS5_IJlSC_lEEESK_SL_NS4_8TiledMMAINS4_8MMA_AtomIJNS4_4SM904GMMA30MMA_64x96x32_F32E4M3E4M3_SS_TNILNSP_7ScaleInE1ELSR_1EEEEEENS4_6LayoutISD_NS5_IJSC_NSA_ILi0EEESV_EEEEENS5_IJNS4_10UnderscoreESY_SY_EEEEENS4_13SM90_TMA_LOADENS4_14ComposedLayoutINS4_7SwizzleILi1ELi4ELi3EEENS4_18smem_ptr_flag_bitsILi8EEENSU_INS5_IJNSA_ILi8EEESI_EEENS5_IJSI_SC_EEEEEEEvNS4_8identityENS4_23SM90_TMA_LOAD_MULTICASTES1B_vS1C_EENS_8epilogue10collective6detail29Sm90TmaWarpSpecializedAdapterINS1G_15DefaultEpilogueISK_SL_SL_NS1F_6thread17LinearCombinationISK_Li1EffLNS1K_9ScaleType4KindE0ELNS_15FloatRoundStyleE2ESK_EENS1_15EpilogueDefaultEEEEEvvEEEEvNT_6ParamsE,"ax",@progbits
	.align	128
.text._ZN7cutlass13device_kernelINS_4gemm6kernel13GemmUniversalIN4cute5tupleIJiiiiEEENS1_10collective13CollectiveMmaINS1_37MainloopSm90TmaGmmaWarpSpecializedFP8ILi25ENS5_IJNS4_1CILi2EEENSA_ILi1EEESC_EEENS1_35KernelTmaWarpSpecializedCooperativeEEENS5_IJNSA_ILi192EEENSA_ILi96EEENSA_ILi32EEEEEENS_12float_e4m3_tENS5_IJlSC_lEEESK_SL_NS4_8TiledMMAINS4_8MMA_AtomIJNS4_4SM904GMMA30MMA_64x96x32_F32E4M3E4M3_SS_TNILNSP_7ScaleInE1ELSR_1EEEEEENS4_6LayoutISD_NS5_IJSC_NSA_ILi0EEESV_EEEEENS5_IJNS4_10UnderscoreESY_SY_EEEEENS4_13SM90_TMA_LOADENS4_14ComposedLayoutINS4_7SwizzleILi1ELi4ELi3EEENS4_18smem_ptr_flag_bitsILi8EEENSU_INS5_IJNSA_ILi8EEESI_EEENS5_IJSI_SC_EEEEEEEvNS4_8identityENS4_23SM90_TMA_LOAD_MULTICASTES1B_vS1C_EENS_8epilogue10collective6detail29Sm90TmaWarpSpecializedAdapterINS1G_15DefaultEpilogueISK_SL_SL_NS1F_6thread17LinearCombinationISK_Li1EffLNS1K_9ScaleType4KindE0ELNS_15FloatRoundStyleE2ESK_EENS1_15EpilogueDefaultEEEEEvvEEEEvNT_6ParamsE:
        .type           _ZN7cutlass13device_kernelINS_4gemm6kernel13GemmUniversalIN4cute5tupleIJiiiiEEENS1_10collective13CollectiveMmaINS1_37MainloopSm90TmaGmmaWarpSpecializedFP8ILi25ENS5_IJNS4_1CILi2EEENSA_ILi1EEESC_EEENS1_35KernelTmaWarpSpecializedCooperativeEEENS5_IJNSA_ILi192EEENSA_ILi96EEENSA_ILi32EEEEEENS_12float_e4m3_tENS5_IJlSC_lEEESK_SL_NS4_8TiledMMAINS4_8MMA_AtomIJNS4_4SM904GMMA30MMA_64x96x32_F32E4M3E4M3_SS_TNILNSP_7ScaleInE1ELSR_1EEEEEENS4_6LayoutISD_NS5_IJSC_NSA_ILi0EEESV_EEEEENS5_IJNS4_10UnderscoreESY_SY_EEEEENS4_13SM90_TMA_LOADENS4_14ComposedLayoutINS4_7SwizzleILi1ELi4ELi3EEENS4_18smem_ptr_flag_bitsILi8EEENSU_INS5_IJNSA_ILi8EEESI_EEENS5_IJSI_SC_EEEEEEEvNS4_8identityENS4_23SM90_TMA_LOAD_MULTICASTES1B_vS1C_EENS_8epilogue10collective6detail29Sm90TmaWarpSpecializedAdapterINS1G_15DefaultEpilogueISK_SL_SL_NS1F_6thread17LinearCombinationISK_Li1EffLNS1K_9ScaleType4KindE0ELNS_15FloatRoundStyleE2ESK_EENS1_15EpilogueDefaultEEEEEvvEEEEvNT_6ParamsE,@function
        .size           _ZN7cutlass13device_kernelINS_4gemm6kernel13GemmUniversalIN4cute5tupleIJiiiiEEENS1_10collective13CollectiveMmaINS1_37MainloopSm90TmaGmmaWarpSpecializedFP8ILi25ENS5_IJNS4_1CILi2EEENSA_ILi1EEESC_EEENS1_35KernelTmaWarpSpecializedCooperativeEEENS5_IJNSA_ILi192EEENSA_ILi96EEENSA_ILi32EEEEEENS_12float_e4m3_tENS5_IJlSC_lEEESK_SL_NS4_8TiledMMAINS4_8MMA_AtomIJNS4_4SM904GMMA30MMA_64x96x32_F32E4M3E4M3_SS_TNILNSP_7ScaleInE1ELSR_1EEEEEENS4_6LayoutISD_NS5_IJSC_NSA_ILi0EEESV_EEEEENS5_IJNS4_10UnderscoreESY_SY_EEEEENS4_13SM90_TMA_LOADENS4_14ComposedLayoutINS4_7SwizzleILi1ELi4ELi3EEENS4_18smem_ptr_flag_bitsILi8EEENSU_INS5_IJNSA_ILi8EEESI_EEENS5_IJSI_SC_EEEEEEEvNS4_8identityENS4_23SM90_TMA_LOAD_MULTICASTES1B_vS1C_EENS_8epilogue10collective6detail29Sm90TmaWarpSpecializedAdapterINS1G_15DefaultEpilogueISK_SL_SL_NS1F_6thread17LinearCombinationISK_Li1EffLNS1K_9ScaleType4KindE0ELNS_15FloatRoundStyleE2ESK_EENS1_15EpilogueDefaultEEEEEvvEEEEvNT_6ParamsE,(.L_x_313 - _ZN7cutlass13device_kernelINS_4gemm6kernel13GemmUniversalIN4cute5tupleIJiiiiEEENS1_10collective13CollectiveMmaINS1_37MainloopSm90TmaGmmaWarpSpecializedFP8ILi25ENS5_IJNS4_1CILi2EEENSA_ILi1EEESC_EEENS1_35KernelTmaWarpSpecializedCooperativeEEENS5_IJNSA_ILi192EEENSA_ILi96EEENSA_ILi32EEEEEENS_12float_e4m3_tENS5_IJlSC_lEEESK_SL_NS4_8TiledMMAINS4_8MMA_AtomIJNS4_4SM904GMMA30MMA_64x96x32_F32E4M3E4M3_SS_TNILNSP_7ScaleInE1ELSR_1EEEEEENS4_6LayoutISD_NS5_IJSC_NSA_ILi0EEESV_EEEEENS5_IJNS4_10UnderscoreESY_SY_EEEEENS4_13SM90_TMA_LOADENS4_14ComposedLayoutINS4_7SwizzleILi1ELi4ELi3EEENS4_18smem_ptr_flag_bitsILi8EEENSU_INS5_IJNSA_ILi8EEESI_EEENS5_IJSI_SC_EEEEEEEvNS4_8identityENS4_23SM90_TMA_LOAD_MULTICASTES1B_vS1C_EENS_8epilogue10collective6detail29Sm90TmaWarpSpecializedAdapterINS1G_15DefaultEpilogueISK_SL_SL_NS1F_6thread17LinearCombinationISK_Li1EffLNS1K_9ScaleType4KindE0ELNS_15FloatRoundStyleE2ESK_EENS1_15EpilogueDefaultEEEEEvvEEEEvNT_6ParamsE)
        .other          _ZN7cutlass13device_kernelINS_4gemm6kernel13GemmUniversalIN4cute5tupleIJiiiiEEENS1_10collective13CollectiveMmaINS1_37MainloopSm90TmaGmmaWarpSpecializedFP8ILi25ENS5_IJNS4_1CILi2EEENSA_ILi1EEESC_EEENS1_35KernelTmaWarpSpecializedCooperativeEEENS5_IJNSA_ILi192EEENSA_ILi96EEENSA_ILi32EEEEEENS_12float_e4m3_tENS5_IJlSC_lEEESK_SL_NS4_8TiledMMAINS4_8MMA_AtomIJNS4_4SM904GMMA30MMA_64x96x32_F32E4M3E4M3_SS_TNILNSP_7ScaleInE1ELSR_1EEEEEENS4_6LayoutISD_NS5_IJSC_NSA_ILi0EEESV_EEEEENS5_IJNS4_10UnderscoreESY_SY_EEEEENS4_13SM90_TMA_LOADENS4_14ComposedLayoutINS4_7SwizzleILi1ELi4ELi3EEENS4_18smem_ptr_flag_bitsILi8EEENSU_INS5_IJNSA_ILi8EEESI_EEENS5_IJSI_SC_EEEEEEEvNS4_8identityENS4_23SM90_TMA_LOAD_MULTICASTES1B_vS1C_EENS_8epilogue10collective6detail29Sm90TmaWarpSpecializedAdapterINS1G_15DefaultEpilogueISK_SL_SL_NS1F_6thread17LinearCombinationISK_Li1EffLNS1K_9ScaleType4KindE0ELNS_15FloatRoundStyleE2ESK_EENS1_15EpilogueDefaultEEEEEvvEEEEvNT_6ParamsE,@"STO_CUDA_ENTRY STV_DEFAULT"
_ZN7cutlass13device_kernelINS_4gemm6kernel13GemmUniversalIN4cute5tupleIJiiiiEEENS1_10collective13CollectiveMmaINS1_37MainloopSm90TmaGmmaWarpSpecializedFP8ILi25ENS5_IJNS4_1CILi2EEENSA_ILi1EEESC_EEENS1_35KernelTmaWarpSpecializedCooperativeEEENS5_IJNSA_ILi192EEENSA_ILi96EEENSA_ILi32EEEEEENS_12float_e4m3_tENS5_IJlSC_lEEESK_SL_NS4_8TiledMMAINS4_8MMA_AtomIJNS4_4SM904GMMA30MMA_64x96x32_F32E4M3E4M3_SS_TNILNSP_7ScaleInE1ELSR_1EEEEEENS4_6LayoutISD_NS5_IJSC_NSA_ILi0EEESV_EEEEENS5_IJNS4_10UnderscoreESY_SY_EEEEENS4_13SM90_TMA_LOADENS4_14ComposedLayoutINS4_7SwizzleILi1ELi4ELi3EEENS4_18smem_ptr_flag_bitsILi8EEENSU_INS5_IJNSA_ILi8EEESI_EEENS5_IJSI_SC_EEEEEEEvNS4_8identityENS4_23SM90_TMA_LOAD_MULTICASTES1B_vS1C_EENS_8epilogue10collective6detail29Sm90TmaWarpSpecializedAdapterINS1G_15DefaultEpilogueISK_SL_SL_NS1F_6thread17LinearCombinationISK_Li1EffLNS1K_9ScaleType4KindE0ELNS_15FloatRoundStyleE2ESK_EENS1_15EpilogueDefaultEEEEEvvEEEEvNT_6ParamsE:
[----:B------:R-:W-:Y:S01]  /*0000*/  LDC R1, c[0x0][0x28] ;  /* 0x00000a00ff017b82 */ /* 0x000fe20000000800 */
[----:B------:R-:W0:Y:S01]  /*0010*/  S2R R0, SR_TID.X ;  /* 0x0000000000007919 */ /* 0x000e220000002100 */
[----:B------:R-:W-:Y:S01]  /*0020*/  ELECT P0, URZ, PT ;  /* 0x00000000003f782f */ /* 0x000fe20003800000 */
[----:B------:R-:W-:Y:S01]  /*0030*/  BSSY B0, `(.L_x_0) ;  /* 0x000000f000007945 */ /* 0x000fe20003800000 */
[--C-:B0-----:R-:W-:Y:S02]  /*0040*/  SHF.R.U32.HI R2, RZ, 0x5, R0.reuse ;  /* 0x00000005ff027819 */ /* 0x101fe40000011600 */
[----:B------:R-:W-:-:S03]  /*0050*/  SHF.R.U32.HI R3, RZ, 0x7, R0 ;  /* 0x00000007ff037819 */ /* 0x000fc60000011600 */
[----:B------:R-:W0:Y:S04]  /*0060*/  SHFL.IDX PT, R5, R2, RZ, 0x1f ;  /* 0x00001fff02057589 */ /* 0x000e2800000e0000 */
[----:B------:R-:W1:Y:S01]  /*0070*/  SHFL.IDX PT, R3, R3, RZ, 0x1f ;  /* 0x00001fff03037589 */ /* 0x000e6200000e0000 */
[----:B0-----:R-:W-:-:S13]  /*0080*/  ISETP.NE.OR P0, PT, R5, RZ, !P0 ;  /* 0x000000ff0500720c */ /* 0x001fda0004705670 */
[----:B-1----:R-:W-:Y:S05]  /*0090*/  @P0 BRA `(.L_x_1) ;  /* 0x0000000000200947 */ /* 0x002fea0003800000 */
[----:B------:R-:W-:Y:S02]  /*00a0*/  ULDC.64 UR4, c[0x0][0x198] ;  /* 0x0000660000047ab9 */ /* 0x000fe40000000a00 */
[----:B------:R-:W-:Y:S02]  /*00b0*/  UIADD3 UR6, UP0, UR4, 0xf0, URZ ;  /* 0x000000f004067890 */ /* 0x000fe4000ff1e03f */
[----:B------:R-:W-:Y:S02]  /*00c0*/  UIADD3 UR4, UP1, UR4, 0x1f0, URZ ;  /* 0x000001f004047890 */ /* 0x000fe4000ff3e03f */
[----:B------:R-:W-:Y:S02]  /*00d0*/  UIADD3.X UR7, URZ, UR5, URZ, UP0, !UPT ;  /* 0x000000053f077290 */ /* 0x000fe400087fe43f */
[----:B------:R-:W-:-:S07]  /*00e0*/  UIADD3.X UR5, URZ, UR5, URZ, UP1, !UPT ;  /* 0x000000053f057290 */ /* 0x000fce0008ffe43f */
[----:B------:R0:W-:Y:S02]  /*00f0*/  UTMACCTL.PF [UR6] ;  /* 0x00000000060079b9 */ /* 0x0001e40008040000 */
[----:B------:R0:W-:Y:S02]  /*0100*/  UTMACCTL.PF [UR4] ;  /* 0x00000000040079b9 */ /* 0x0001e40008040000 */
[----:B0-----:R-:W-:Y:S01]  /*0110*/  NOP ;  /* 0x0000000000007918 */ /* 0x001fe20000000000 */
.L_x_1:
[----:B------:R-:W-:Y:S05]  /*0120*/  BSYNC B0 ;  /* 0x0000000000007941 */ /* 0x000fea0003800000 */
.L_x_0:
[----:B------:R-:W0:Y:S02]  /*0130*/  SHFL.IDX PT, R4, R2, RZ, 0x1f ;  /* 0x00001fff02047589 */ /* 0x000e2400000e0000 */
[----:B0-----:R-:W-:-:S13]  /*0140*/  ISETP.NE.AND P0, PT, R4, RZ, PT ;  /* 0x000000ff0400720c */ /* 0x001fda0003f05270 */
[----:B------:R-:W-:Y:S05]  /*0150*/  @P0 BRA `(.L_x_2) ;  /* 0x00000004000c0947 */ /* 0x000fea0003800000 */
[----:B------:R-:W-:Y:S01]  /*0160*/  ELECT P0, URZ, PT ;  /* 0x00000000003f782f */ /* 0x000fe20003800000 */
[----:B------:R-:W-:-:S12]  /*0170*/  BSSY B0, `(.L_x_2) ;  /* 0x0000041000007945 */ /* 0x000fd80003800000 */
[----:B------:R-:W-:Y:S05]  /*0180*/  @!P0 BRA `(.L_x_3) ;  /* 0x0000000000fc8947 */ /* 0x000fea0003800000 */
[----:B------:R-:W0:Y:S01]  /*0190*/  S2UR UR8, SR_CgaCtaId ;  /* 0x00000000000879c3 */ /* 0x000e220000008800 */
[----:B------:R-:W-:Y:S01]  /*01a0*/  UMOV UR4, 0x400 ;  /* 0x0000040000047882 */ /* 0x000fe20000000000 */
[----:B------:R-:W-:Y:S01]  /*01b0*/  UMOV UR5, 0x1 ;  /* 0x0000000100057882 */ /* 0x000fe20000000000 */
[----:B------:R-:W-:Y:S02]  /*01c0*/  UMOV UR6, 0x4 ;  /* 0x0000000400067882 */ /* 0x000fe40000000000 */
[----:B------:R-:W-:-:S04]  /*01d0*/  UIADD3 UR6, -UR6, 0x100000, URZ ;  /* 0x0010000006067890 */ /* 0x000fc8000fffe13f */
[----:B------:R-:W-:Y:S02]  /*01e0*/  USHF.L.U32 UR7, UR6, 0xb, URZ ;  /* 0x0000000b06077899 */ /* 0x000fe4000800063f */
[----:B------:R-:W-:Y:S02]  /*01f0*/  USHF.L.U32 UR6, UR6, 0x1, URZ ;  /* 0x0000000106067899 */ /* 0x000fe4000800063f */
[----:B0-----:R-:W-:Y:S02]  /*0200*/  ULEA UR8, UR8, UR4, 0x18 ;  /* 0x0000000408087291 */ /* 0x001fe4000f8ec03f */
[----:B------:R-:W-:-:S04]  /*0210*/  UIADD3 UR4, -UR5, 0x100000, URZ ;  /* 0x0010000005047890 */ /* 0x000fc8000fffe13f */
[----:B------:R-:W-:Y:S02]  /*0220*/  USHF.L.U32 UR5, UR4, 0xb, URZ ;  /* 0x0000000b04057899 */ /* 0x000fe4000800063f */
[----:B------:R-:W-:Y:S01]  /*0230*/  USHF.L.U32 UR4, UR4, 0x1, URZ ;  /* 0x0000000104047899 */ /* 0x000fe2000800063f */
[----:B------:R-:W0:Y:S11]  /*0240*/  FENCE.VIEW.ASYNC.S ;  /* 0x00000000000073c6 */ /* 0x000e360000000000 */
[----:B0-----:R0:W1:Y:S01]  /*0250*/  SYNCS.EXCH.64 URZ, [UR8], UR4 ;  /* 0x00000004083f75b2 */ /* 0x0010620008000100 */
[----:B------:R0:W2:Y:S01]  /*0260*/  SYNCS.EXCH.64 URZ, [UR8+0xc8], UR6 ;  /* 0x0000c806083f75b2 */ /* 0x0000a20008000100 */
[----:B------:R0:W3:Y:S01]  /*0270*/  SYNCS.EXCH.64 URZ, [UR8+0x8], UR4 ;  /* 0x00000804083f75b2 */ /* 0x0000e20008000100 */
[----:B------:R0:W4:Y:S01]  /*0280*/  SYNCS.EXCH.64 URZ, [UR8+0xd0], UR6 ;  /* 0x0000d006083f75b2 */ /* 0x0001220008000100 */
[----:B------:R0:W0:Y:S01]  /*0290*/  SYNCS.EXCH.64 URZ, [UR8+0x10], UR4 ;  /* 0x00001004083f75b2 */ /* 0x0000220008000100 */
        /* <DEDUP_REMOVED lines=45> */
[----:B-1234-:R-:W-:Y:S01]  /*0570*/  NOP ;  /* 0x0000000000007918 */ /* 0x01efe20000000000 */
.L_x_3:
[----:B0-----:R-:W-:Y:S05]  /*0580*/  BSYNC B0 ;  /* 0x0000000000007941 */ /* 0x001fea0003800000 */
.L_x_2:
[----:B------:R-:W-:Y:S01]  /*0590*/  SHF.R.S32.HI R7, RZ, 0x1f, R0 ;  /* 0x0000001fff077819 */ /* 0x000fe20000011400 */
[----:B------:R-:W0:Y:S01]  /*05a0*/  SHFL.IDX PT, R2, R2, RZ, 0x1f ;  /* 0x00001fff02027589 */ /* 0x000e2200000e0000 */
[----:B------:R-:W1:Y:S01]  /*05b0*/  S2UR UR8, SR_CTAID.X ;  /* 0x00000000000879c3 */ /* 0x000e620000002500 */
[----:B------:R-:W-:Y:S02]  /*05c0*/  ELECT P0, URZ, PT ;  /* 0x00000000003f782f */ /* 0x000fe40003800000 */
[----:B------:R-:W-:Y:S01]  /*05d0*/  LEA.HI R7, R7, R0, RZ, 0x7 ;  /* 0x0000000007077211 */ /* 0x000fe200078f38ff */
[----:B------:R-:W2:Y:S01]  /*05e0*/  S2R R10, SR_CTAID.Y ;  /* 0x00000000000a7919 */ /* 0x000ea20000002600 */
[----:B------:R-:W-:Y:S01]  /*05f0*/  SHF.R.S32.HI R9, RZ, 0x1f, R4 ;  /* 0x0000001fff097819 */ /* 0x000fe20000011404 */
[----:B------:R-:W-:Y:S01]  /*0600*/  ULDC UR4, c[0x0][0x150] ;  /* 0x0000540000047ab9 */ /* 0x000fe20000000800 */
[----:B------:R-:W-:Y:S01]  /*0610*/  LOP3.LUT R7, R7, 0xffffff80, RZ, 0xc0, !PT ;  /* 0xffffff8007077812 */ /* 0x000fe200078ec0ff */
[----:B------:R-:W-:Y:S01]  /*0620*/  VIADD R16, R3, 0xffffffff ;  /* 0xffffffff03107836 */ /* 0x000fe20000000000 */
[----:B------:R-:W-:Y:S01]  /*0630*/  LEA.HI R9, R9, R4, RZ, 0x2 ;  /* 0x0000000409097211 */ /* 0x000fe200078f10ff */
[----:B------:R-:W3:Y:S01]  /*0640*/  LDC R12, c[0x0][0x144] ;  /* 0x00005100ff0c7b82 */ /* 0x000ee20000000800 */
[----:B------:R-:W-:Y:S01]  /*0650*/  NOP ;  /* 0x0000000000007918 */ /* 0x000fe20000000000 */
[----:B------:R-:W-:Y:S01]  /*0660*/  IMAD.IADD R6, R0, 0x1, -R7 ;  /* 0x0000000100067824 */ /* 0x000fe200078e0a07 */
[----:B------:R-:W-:Y:S01]  /*0670*/  LOP3.LUT R9, R9, 0x3ffffffc, RZ, 0xc0, !PT ;  /* 0x3ffffffc09097812 */ /* 0x000fe200078ec0ff */
[----:B------:R-:W-:Y:S01]  /*0680*/  NOP ;  /* 0x0000000000007918 */ /* 0x000fe20000000000 */
[----:B------:R-:W-:-:S02]  /*0690*/  ISETP.NE.AND P4, PT, R3, RZ, PT ;  /* 0x000000ff0300720c */ /* 0x000fc40003f85270 */
[----:B------:R-:W-:Y:S01]  /*06a0*/  SHF.R.S32.HI R7, RZ, 0x1f, R6 ;  /* 0x0000001fff077819 */ /* 0x000fe20000011406 */
[----:B------:R-:W-:Y:S01]  /*06b0*/  IMAD.IADD R4, R4, 0x1, -R9 ;  /* 0x0000000104047824 */ /* 0x000fe200078e0a09 */
[----:B------:R-:W4:Y:S01]  /*06c0*/  LDC R14, c[0x0][0x140] ;  /* 0x00005000ff0e7b82 */ /* 0x000f220000000800 */
[----:B------:R-:W-:Y:S02]  /*06d0*/  ISETP.GE.U32.AND P6, PT, R16, 0x2, PT ;  /* 0x000000021000780c */ /* 0x000fe40003fc6070 */
[----:B------:R-:W-:Y:S02]  /*06e0*/  LEA.HI R7, R7, R6, RZ, 0x3 ;  /* 0x0000000607077211 */ /* 0x000fe400078f18ff */
[----:B0-----:R-:W-:Y:S02]  /*06f0*/  ISETP.NE.OR P0, PT, R2, RZ, !P0 ;  /* 0x000000ff0200720c */ /* 0x001fe40004705670 */
[--C-:B------:R-:W-:Y:S01]  /*0700*/  SHF.R.S32.HI R2, RZ, 0x3, R7.reuse ;  /* 0x00000003ff027819 */ /* 0x100fe20000011407 */
[----:B------:R-:W0:Y:S01]  /*0710*/  LDC R13, c[0x0][0x148] ;  /* 0x00005200ff0d7b82 */ /* 0x000e220000000800 */
[----:B------:R-:W-:-:S02]  /*0720*/  SHF.R.S32.HI R7, RZ, 0x1f, R7 ;  /* 0x0000001fff077819 */ /* 0x000fc40000011407 */
[----:B-1----:R-:W-:Y:S02]  /*0730*/  I2FP.F32.U32 R8, UR8 ;  /* 0x0000000800087c45 */ /* 0x002fe40008201000 */
[----:B------:R-:W-:-:S03]  /*0740*/  LEA.HI R7, R7, R2, RZ, 0x2 ;  /* 0x0000000207077211 */ /* 0x000fc600078f10ff */
[----:B------:R-:W-:Y:S01]  /*0750*/  FMUL R8, R8, UR4 ;  /* 0x0000000408087c20 */ /* 0x000fe20008400000 */
[----:B------:R-:W-:Y:S01]  /*0760*/  LOP3.LUT R7, R7, 0xfffffffc, RZ, 0xc0, !PT ;  /* 0xfffffffc07077812 */ /* 0x000fe200078ec0ff */
[----:B------:R-:W-:Y:S01]  /*0770*/  VOTEU.ALL UP0, P0 ;  /* 0x00000000003f7886 */ /* 0x000fe20000000000 */
[----:B--2---:R-:W-:Y:S01]  /*0780*/  I2FP.F32.U32 R9, R10 ;  /* 0x0000000a00097245 */ /* 0x004fe20000201000 */
[----:B------:R-:W-:Y:S01]  /*0790*/  ULDC UR4, c[0x0][0x154] ;  /* 0x0000550000047ab9 */ /* 0x000fe20000000800 */
[----:B------:R-:W-:Y:S01]  /*07a0*/  VOTEU.ALL UP1, P0 ;  /* 0x00000000003f7886 */ /* 0x000fe20000020000 */
[----:B------:R-:W1:Y:S01]  /*07b0*/  F2I.U32.TRUNC.NTZ R8, R8 ;  /* 0x0000000800087305 */ /* 0x000e62000020f000 */
[----:B------:R-:W-:Y:S01]  /*07c0*/  IMAD.IADD R7, R2, 0x1, -R7 ;  /* 0x0000000102077824 */ /* 0x000fe200078e0a07 */
[----:B------:R-:W2:Y:S01]  /*07d0*/  @!UP0 S2UR UR7, SR_CgaCtaId ;  /* 0x00000000000789c3 */ /* 0x000ea20000008800 */
[----:B------:R-:W-:Y:S01]  /*07e0*/  @!UP0 UMOV UR6, 0x400 ;  /* 0x0000040000068882 */ /* 0x000fe20000000000 */
[----:B----4-:R-:W-:Y:S01]  /*07f0*/  ISETP.EQ.U32.AND P2, PT, R14, 0x1, PT ;  /* 0x000000010e00780c */ /* 0x010fe20003f42070 */
[----:B------:R-:W-:-:S05]  /*0800*/  IMAD R7, R4, 0x4, R7 ;  /* 0x0000000404077824 */ /* 0x000fca00078e0207 */
[----:B------:R-:W-:-:S04]  /*0810*/  LEA.HI R2, R7, R7, RZ, 0x1 ;  /* 0x0000000707027211 */ /* 0x000fc800078f08ff */
[----:B------:R-:W-:Y:S01]  /*0820*/  LOP3.LUT R4, R2, 0xfffffffe, RZ, 0xc0, !PT ;  /* 0xfffffffe02047812 */ /* 0x000fe200078ec0ff */
[----:B-1----:R-:W-:Y:S02]  /*0830*/  IMAD.MOV R15, RZ, RZ, -R8 ;  /* 0x000000ffff0f7224 */ /* 0x002fe400078e0a08 */
[----:B------:R-:W-:Y:S01]  /*0840*/  FMUL R8, R9, UR4 ;  /* 0x0000000409087c20 */ /* 0x000fe20008400000 */
[----:B------:R-:W-:Y:S01]  /*0850*/  SHF.R.S32.HI R2, RZ, 0x1f, R5 ;  /* 0x0000001fff027819 */ /* 0x000fe20000011405 */
[----:B------:R-:W-:Y:S01]  /*0860*/  UMOV UR4, 0x20 ;  /* 0x0000002000047882 */ /* 0x000fe20000000000 */
[----:B---3--:R-:W-:Y:S01]  /*0870*/  IMAD R12, R12, R15, UR8 ;  /* 0x000000080c0c7e24 */ /* 0x008fe2000f8e020f */
[----:B------:R-:W-:-:S04]  /*0880*/  @!UP0 UIADD3 UR4, -UR4, 0x100000, URZ ;  /* 0x0010000004048890 */ /* 0x000fc8000fffe13f */
[----:B------:R-:W-:Y:S02]  /*0890*/  @!UP0 USHF.L.U32 UR5, UR4, 0xb, URZ ;  /* 0x0000000b04058899 */ /* 0x000fe4000800063f */
[----:B------:R-:W-:Y:S01]  /*08a0*/  @!UP0 USHF.L.U32 UR4, UR4, 0x1, URZ ;  /* 0x0000000104048899 */ /* 0x000fe2000800063f */
[C---:B------:R-:W-:Y:S01]  /*08b0*/  IMAD.IADD R9, R7.reuse, 0x1, -R4 ;  /* 0x0000000107097824 */ /* 0x040fe200078e0a04 */
[----:B------:R-:W1:Y:S01]  /*08c0*/  F2I.U32.TRUNC.NTZ R8, R8 ;  /* 0x0000000800087305 */ /* 0x000e62000020f000 */
[----:B------:R-:W-:Y:S01]  /*08d0*/  LEA.HI R2, R2, R5, RZ, 0x2 ;  /* 0x0000000502027211 */ /* 0x000fe200078f10ff */
[----:B------:R-:W-:Y:S02]  /*08e0*/  IMAD.SHL.U32 R4, R7, 0x4, RZ ;  /* 0x0000000407047824 */ /* 0x000fe400078e00ff */
[----:B------:R-:W-:Y:S01]  /*08f0*/  ISETP.NE.AND P3, PT, R9, R12, PT ;  /* 0x0000000c0900720c */ /* 0x000fe20003f65270 */
[----:B--2---:R-:W-:Y:S01]  /*0900*/  @!UP0 ULEA UR6, UR7, UR6, 0x18 ;  /* 0x0000000607068291 */ /* 0x004fe2000f8ec03f */
[----:B------:R-:W-:Y:S01]  /*0910*/  LOP3.LUT R2, R2, 0xfffffffc, RZ, 0xc0, !PT ;  /* 0xfffffffc02027812 */ /* 0x000fe200078ec0ff */
[----:B------:R-:W-:Y:S01]  /*0920*/  VOTEU.ALL UP0, P0 ;  /* 0x00000000003f7886 */ /* 0x000fe20000000000 */
[----:B------:R-:W-:-:S02]  /*0930*/  LOP3.LUT R7, R7, 0xc, R4, 0x78, !PT ;  /* 0x0000000c07077812 */ /* 0x000fc400078e7804 */
[----:B------:R-:W-:Y:S01]  /*0940*/  LOP3.LUT P0, RZ, R6, 0x7, RZ, 0xc0, !PT ;  /* 0x0000000706ff7812 */ /* 0x000fe2000780c0ff */
[----:B------:R-:W-:Y:S02]  /*0950*/  IMAD.IADD R5, R5, 0x1, -R2 ;  /* 0x0000000105057824 */ /* 0x000fe400078e0a02 */
[----:B------:R-:W-:Y:S01]  /*0960*/  IMAD.MOV.U32 R6, RZ, RZ, 0x1 ;  /* 0x00000001ff067424 */ /* 0x000fe200078e00ff */
[----:B------:R-:W-:Y:S01]  /*0970*/  ISETP.LT.U32.AND P0, PT, R7, 0x2, !P0 ;  /* 0x000000020700780c */ /* 0x000fe20004701070 */
[----:B-1----:R-:W-:Y:S01]  /*0980*/  IMAD.MOV R18, RZ, RZ, -R8 ;  /* 0x000000ffff127224 */ /* 0x002fe200078e0a08 */
[----:B------:R-:W-:Y:S01]  /*0990*/  ISETP.NE.AND P1, PT, R5, 0x3, PT ;  /* 0x000000030500780c */ /* 0x000fe20003f25270 */
[----:B------:R-:W1:Y:S02]  /*09a0*/  FENCE.VIEW.ASYNC.S ;  /* 0x00000000000073c6 */ /* 0x000e640000000000 */
[----:B-1----:R1:W2:Y:S01]  /*09b0*/  @!UP0 SYNCS.EXCH.64 URZ, [UR6+0x1a0], UR4 ;  /* 0x0001a004063f85b2 */ /* 0x0022a20008000100 */
[----:B------:R-:W-:Y:S01]  /*09c0*/  @P3 LEA.HI R2, R7, R7, RZ, 0x1 ;  /* 0x0000000707023211 */ /* 0x000fe200078f08ff */
[----:B0-----:R-:W-:Y:S01]  /*09d0*/  IMAD R9, R13, R18, R10 ;  /* 0x000000120d097224 */ /* 0x001fe200078e020a */
[----:B------:R-:W-:-:S02]  /*09e0*/  ISETP.EQ.OR P1, PT, R5, RZ, !P1 ;  /* 0x000000ff0500720c */ /* 0x000fc40004f22670 */
[----:B------:R-:W-:Y:S02]  /*09f0*/  @P3 SHF.R.S32.HI R2, RZ, 0x1, R2 ;  /* 0x00000001ff023819 */ /* 0x000fe40000011402 */
[----:B------:R-:W-:Y:S02]  /*0a00*/  ISETP.EQ.AND P1, PT, R3, RZ, P1 ;  /* 0x000000ff0300720c */ /* 0x000fe40000f22270 */
[----:B------:R-:W-:Y:S02]  /*0a10*/  @P3 ISETP.NE.AND P5, PT, R2, R9, PT ;  /* 0x000000090200320c */ /* 0x000fe40003fa5270 */
[----:B------:R-:W-:Y:S02]  /*0a20*/  SEL R3, RZ, 0x1, !P0 ;  /* 0x00000001ff037807 */ /* 0x000fe40004000000 */
[----:B------:R-:W-:Y:S02]  /*0a30*/  @P3 SEL R6, RZ, 0x1, P5 ;  /* 0x00000001ff063807 */ /* 0x000fe40002800000 */
[----:B------:R-:W-:Y:S01]  /*0a40*/  SEL R4, RZ, 0x1, !P1 ;  /* 0x00000001ff047807 */ /* 0x000fe20004800000 */
[----:B------:R1:W0:Y:S01]  /*0a50*/  @!UP1 SYNCS.EXCH.64 URZ, [UR6+0x1a8], UR4 ;  /* 0x0001a804063f95b2 */ /* 0x0002220008000100 */
[----:B------:R-:W-:Y:S01]  /*0a60*/  LOP3.LUT R6, R6, R3, RZ, 0xc0, !PT ;  /* 0x0000000306067212 */ /* 0x000fe200078ec0ff */
[----:B------:R-:W-:Y:S01]  /*0a70*/  NOP ;  /* 0x0000000000007918 */ /* 0x000fe20000000000 */
[----:B------:R-:W-:Y:S01]  /*0a80*/  SEL R4, R4, 0x2, P6 ;  /* 0x0000000204047807 */ /* 0x000fe20003000000 */
[----:B------:R-:W-:Y:S06]  /*0a90*/  @!P2 BRA `(.L_x_4) ;  /* 0x000000000008a947 */ /* 0x000fec0003800000 */
[----:B0-2---:R-:W-:Y:S01]  /*0aa0*/  UCGABAR_ARV ;  /* 0x00000000000079c7 */ /* 0x005fe20008000000 */
[----:B------:R-:W-:Y:S05]  /*0ab0*/  BRA `(.L_x_5) ;  /* 0x0000000000047947 */ /* 0x000fea0003800000 */
.L_x_4:
[----:B0-2---:R-:W-:Y:S01]  /*0ac0*/  NOP ;  /* 0x0000000000007918 */ /* 0x005fe20000000000 */
.L_x_5:
[----:B------:R-:W0:Y:S01]  /*0ad0*/  LDC R2, c[0x0][0x65c] ;  /* 0x00019700ff027b82 */ /* 0x000e220000000800 */
[----:B------:R-:W-:Y:S01]  /*0ae0*/  IMAD.MOV.U32 R3, RZ, RZ, RZ ;  /* 0x000000ffff037224 */ /* 0x000fe200078e00ff */
[----:B0-----:R-:W-:Y:S01]  /*0af0*/  ISETP.NE.AND P3, PT, R2, 0x1, PT ;  /* 0x000000010200780c */ /* 0x001fe20003f65270 */
[----:B------:R-:W-:-:S12]  /*0b00*/  IMAD.U32 R2, RZ, RZ, UR8 ;  /* 0x00000008ff027e24 */ /* 0x000fd8000f8e00ff */
[----:B------:R-:W0:Y:S01]  /*0b10*/  @P3 LDC R15, c[0x0][0x10] ;  /* 0x00000400ff0f3b82 */ /* 0x000e220000000800 */
[----:B------:R-:W-:Y:S02]  /*0b20*/  @P3 IMAD.MOV.U32 R11, RZ, RZ, RZ ;  /* 0x000000ffff0b3224 */ /* 0x000fe400078e00ff */
[----:B------:R-:W-:-:S05]  /*0b30*/  @P3 IMAD.MOV.U32 R17, RZ, RZ, RZ ;  /* 0x000000ffff113224 */ /* 0x000fca00078e00ff */
[----:B------:R-:W2:Y:S01]  /*0b40*/  @!P3 LDC R9, c[0x0][0xc] ;  /* 0x00000300ff09bb82 */ /* 0x000ea20000000800 */
[----:B0-----:R-:W-:-:S04]  /*0b50*/  @P3 IMAD.WIDE.U32 R14, R15, UR8, R10 ;  /* 0x000000080f0e3c25 */ /* 0x001fc8000f8e000a */
[----:B--2---:R-:W-:-:S04]  /*0b60*/  @!P3 IMAD.WIDE.U32 R8, R10, R9, R2 ;  /* 0x000000090a08b225 */ /* 0x004fc800078e0002 */
[----:B------:R-:W-:Y:S02]  /*0b70*/  @P3 IMAD.MOV.U32 R2, RZ, RZ, R14 ;  /* 0x000000ffff023224 */ /* 0x000fe400078e000e */
[----:B------:R-:W-:Y:S02]  /*0b80*/  @P3 IMAD.IADD R3, R15, 0x1, R17 ;  /* 0x000000010f033824 */ /* 0x000fe400078e0211 */
[----:B------:R-:W-:Y:S02]  /*0b90*/  @!P3 IMAD.MOV.U32 R2, RZ, RZ, R8 ;  /* 0x000000ffff02b224 */ /* 0x000fe400078e0008 */
[----:B------:R-:W-:Y:S01]  /*0ba0*/  @!P3 IMAD.MOV.U32 R3, RZ, RZ, R9 ;  /* 0x000000ffff03b224 */ /* 0x000fe200078e0009 */
[----:B------:R-:W-:Y:S06]  /*0bb0*/  @!P2 BRA `(.L_x_6) ;  /* 0x00000000000ca947 */ /* 0x000fec0003800000 */
[----:B------:R-:W-:Y:S01]  /*0bc0*/  UCGABAR_WAIT ;  /* 0x0000000000007dc7 */ /* 0x000fe20008000000 */
[----:B------:R-:W-:Y:S01]  /*0bd0*/  CCTL.IVALL ;  /* 0x00000000ff00798f */ /* 0x000fe20002000000 */
[----:B------:R-:W-:Y:S05]  /*0be0*/  BRA `(.L_x_7) ;  /* 0x0000000000047947 */ /* 0x000fea0003800000 */
.L_x_6:
[----:B------:R-:W-:Y:S06]  /*0bf0*/  BAR.SYNC.DEFER_BLOCKING 0x0 ;  /* 0x0000000000007b1d */ /* 0x000fec0000010000 */
.L_x_7:
[----:B------:R-:W-:Y:S05]  /*0c00*/  @!P4 BRA `(.L_x_8) ;  /* 0x000000a00050c947 */ /* 0x000fea0003800000 */
[----:B------:R-:W-:-:S13]  /*0c10*/  ISETP.GT.U32.AND P0, PT, R16, 0x1, PT ;  /* 0x000000011000780c */ /* 0x000fda0003f04070 */
[----:B-1----:R-:W-:Y:S05]  /*0c20*/  @P0 EXIT ;  /* 0x000000000000094d */ /* 0x002fea0003800000 */
[----:B------:R-:W-:Y:S01]  /*0c30*/  ULDC.64 UR4, c[0x0][0x650] ;  /* 0x0001940000047ab9 */ /* 0x000fe20000000a00 */
[----:B------:R-:W-:Y:S01]  /*0c40*/  PRMT R14, RZ, 0x7610, R14 ;  /* 0x00007610ff0e7816 */ /* 0x000fe2000000000e */
[----:B------:R-:W-:Y:S01]  /*0c50*/  IMAD.MOV.U32 R8, RZ, RZ, -0x1 ;  /* 0xffffffffff087424 */ /* 0x000fe200078e00ff */
[----:B------:R-:W-:Y:S01]  /*0c60*/  ISETP.GE.U32.AND P0, PT, R2, UR4, PT ;  /* 0x0000000402007c0c */ /* 0x000fe2000bf06070 */
[----:B------:R-:W-:Y:S02]  /*0c70*/  IMAD.MOV.U32 R9, RZ, RZ, -0x1 ;  /* 0xffffffffff097424 */ /* 0x000fe400078e00ff */
[----:B------:R-:W-:Y:S01]  /*0c80*/  IMAD.MOV.U32 R5, RZ, RZ, -0x1 ;  /* 0xffffffffff057424 */ /* 0x000fe200078e00ff */
[----:B------:R-:W-:-:S13]  /*0c90*/  ISETP.GE.U32.AND.EX P0, PT, R3, UR5, PT, P0 ;  /* 0x0000000503007c0c */ /* 0x000fda000bf06100 */
[----:B------:R-:W-:Y:S05]  /*0ca0*/  @P0 BRA `(.L_x_9) ;  /* 0x0000000400280947 */ /* 0x000fea0003800000 */
[----:B------:R-:W0:Y:S01]  /*0cb0*/  LDC.64 R20, c[0x0][0x628] ;  /* 0x00018a00ff147b82 */ /* 0x000e220000000a00 */
[----:B------:R-:W-:Y:S02]  /*0cc0*/  IMAD.MOV.U32 R8, RZ, RZ, R2 ;  /* 0x000000ffff087224 */ /* 0x000fe400078e0002 */
[----:B------:R-:W-:-:S05]  /*0cd0*/  IMAD.MOV.U32 R9, RZ, RZ, R3 ;  /* 0x000000ffff097224 */ /* 0x000fca00078e0003 */
[----:B------:R-:W1:Y:S08]  /*0ce0*/  LDC R22, c[0x0][0x630] ;  /* 0x00018c00ff167b82 */ /* 0x000e700000000800 */
[----:B------:R-:W2:Y:S01]  /*0cf0*/  LDC.64 R24, c[0x0][0x620] ;  /* 0x00018800ff187b82 */ /* 0x000ea20000000a00 */
[----:B0-----:R-:W-:-:S04]  /*0d00*/  ISETP.NE.U32.AND P0, PT, R20, RZ, PT ;  /* 0x000000ff1400720c */ /* 0x001fc80003f05070 */
[----:B------:R-:W-:-:S13]  /*0d10*/  ISETP.NE.AND.EX P0, PT, R21, RZ, PT, P0 ;  /* 0x000000ff1500720c */ /* 0x000fda0003f05300 */
[----:B-12---:R-:W-:Y:S05]  /*0d20*/  @!P0 BRA `(.L_x_10) ;  /* 0x0000000000288947 */ /* 0x006fea0003800000 */
[----:B------:R-:W0:Y:S02]  /*0d30*/  LDC R5, c[0x0][0x634] ;  /* 0x00018d00ff057b82 */ /* 0x000e240000000800 */
[----:B0-----:R-:W-:-:S05]  /*0d40*/  IADD3 R5, P0, R2, R5, RZ ;  /* 0x0000000502057210 */ /* 0x001fca0007f1e0ff */
[----:B------:R-:W-:-:S04]  /*0d50*/  IMAD.X R19, RZ, RZ, R3, P0 ;  /* 0x000000ffff137224 */ /* 0x000fc800000e0603 */
[----:B------:R-:W-:-:S04]  /*0d60*/  IMAD.WIDE.U32 R8, R19, R20, RZ ;  /* 0x0000001413087225 */ /* 0x000fc800078e00ff */
[----:B------:R-:W-:-:S04]  /*0d70*/  IMAD.WIDE.U32 R14, P0, R5, R21, R8 ;  /* 0x00000015050e7225 */ /* 0x000fc80007800008 */
[----:B------:R-:W-:-:S04]  /*0d80*/  IMAD.WIDE.U32 R8, R5, R20, RZ ;  /* 0x0000001405087225 */ /* 0x000fc800078e00ff */
[----:B------:R-:W-:Y:S01]  /*0d90*/  IMAD.X R17, RZ, RZ, RZ, P0 ;  /* 0x000000ffff117224 */ /* 0x000fe200000e06ff */
[----:B------:R-:W-:Y:S01]  /*0da0*/  IADD3 RZ, P0, R9, R14, RZ ;  /* 0x0000000e09ff7210 */ /* 0x000fe20007f1e0ff */
[----:B------:R-:W-:-:S04]  /*0db0*/  IMAD.MOV.U32 R16, RZ, RZ, R15 ;  /* 0x000000ffff107224 */ /* 0x000fc800078e000f */
[----:B------:R-:W-:-:S08]  /*0dc0*/  IMAD.WIDE.U32.X R8, R19, R21, R16, P0 ;  /* 0x0000001513087225 */ /* 0x000fd000000e0410 */
.L_x_10:
[-CC-:B------:R-:W-:Y:S01]  /*0dd0*/  SHF.R.U64 R27, R8, R22.reuse, R9.reuse ;  /* 0x00000016081b7219 */ /* 0x180fe20000001209 */
[----:B------:R-:W0:Y:S01]  /*0de0*/  LDC R16, c[0x0][0x618] ;  /* 0x00018600ff107b82 */ /* 0x000e220000000800 */
[----:B------:R-:W-:Y:S01]  /*0df0*/  SHF.R.U32.HI R5, RZ, R22, R9 ;  /* 0x00000016ff057219 */ /* 0x000fe20000011609 */
[----:B------:R-:W-:Y:S01]  /*0e00*/  IMAD R29, R13, R18, R10 ;  /* 0x000000120d1d7224 */ /* 0x000fe200078e020a */
[----:B------:R-:W-:-:S05]  /*0e10*/  IADD3 R11, P0, RZ, -R27, RZ ;  /* 0x8000001bff0b7210 */ /* 0x000fca0007f1e0ff */
[----:B------:R-:W1:Y:S01]  /*0e20*/  LDC.64 R22, c[0x0][0x640] ;  /* 0x00019000ff167b82 */ /* 0x000e620000000a00 */
[----:B------:R-:W-:Y:S02]  /*0e30*/  IMAD.X R5, RZ, RZ, ~R5, P0 ;  /* 0x000000ffff057224 */ /* 0x000fe400000e0e05 */
[----:B------:R-:W-:-:S04]  /*0e40*/  IMAD.WIDE.U32 R8, R11, R24, R2 ;  /* 0x000000180b087225 */ /* 0x000fc800078e0002 */
[----:B------:R-:W-:Y:S01]  /*0e50*/  IMAD R14, R5, R24, RZ ;  /* 0x00000018050e7224 */ /* 0x000fe200078e02ff */
[----:B------:R-:W2:Y:S03]  /*0e60*/  LDC R15, c[0x0][0x608] ;  /* 0x00018200ff0f7b82 */ /* 0x000ea60000000800 */
[----:B------:R-:W-:Y:S02]  /*0e70*/  IMAD R5, R11, R25, R14 ;  /* 0x000000190b057224 */ /* 0x000fe400078e020e */
[----:B------:R-:W-:Y:S02]  /*0e80*/  IMAD.MOV.U32 R14, RZ, RZ, -0x1 ;  /* 0xffffffffff0e7424 */ /* 0x000fe400078e00ff */
[----:B------:R-:W-:Y:S01]  /*0e90*/  IMAD.IADD R5, R9, 0x1, R5 ;  /* 0x0000000109057824 */ /* 0x000fe200078e0205 */
[----:B------:R-:W3:Y:S04]  /*0ea0*/  LDC R21, c[0x0][0x658] ;  /* 0x00019600ff157b82 */ /* 0x000ee80000000800 */
[----:B0-----:R-:W-:-:S02]  /*0eb0*/  SHF.R.U64 R19, R8, R16, R5 ;  /* 0x0000001008137219 */ /* 0x001fc40000001205 */
[----:B------:R-:W-:Y:S01]  /*0ec0*/  SHF.R.U32.HI R8, RZ, R16, R5 ;  /* 0x00000010ff087219 */ /* 0x000fe20000011605 */
[----:B------:R-:W-:Y:S01]  /*0ed0*/  IMAD.MOV.U32 R16, RZ, RZ, 0x1 ;  /* 0x00000001ff107424 */ /* 0x000fe200078e00ff */
[----:B------:R-:W0:Y:S01]  /*0ee0*/  LDC R20, c[0x0][0x600] ;  /* 0x00018000ff147b82 */ /* 0x000e220000000800 */
[----:B-1----:R-:W-:-:S04]  /*0ef0*/  ISETP.NE.U32.AND P0, PT, R22, RZ, PT ;  /* 0x000000ff1600720c */ /* 0x002fc80003f05070 */
[----:B------:R-:W-:-:S03]  /*0f00*/  ISETP.NE.AND.EX P0, PT, R23, RZ, PT, P0 ;  /* 0x000000ff1700720c */ /* 0x000fc60003f05300 */
[----:B------:R-:W1:Y:S01]  /*0f10*/  LDC R24, c[0x0][0x648] ;  /* 0x00019200ff187b82 */ /* 0x000e620000000800 */
[-CC-:B--2---:R-:W-:Y:S02]  /*0f20*/  SHF.R.U64 R28, R19, R15.reuse, R8.reuse ;  /* 0x0000000f131c7219 */ /* 0x184fe40000001208 */
[----:B------:R-:W-:-:S05]  /*0f30*/  SHF.R.U32.HI R8, RZ, R15, R8 ;  /* 0x0000000fff087219 */ /* 0x000fca0000011608 */
[----:B------:R-:W2:Y:S01]  /*0f40*/  LDC R26, c[0x0][0x638] ;  /* 0x00018e00ff1a7b82 */ /* 0x000ea20000000800 */
[-CC-:B---3--:R-:W-:Y:S02]  /*0f50*/  SHF.R.U64 R18, R28, R21.reuse, R8.reuse ;  /* 0x000000151c127219 */ /* 0x188fe40000001208 */
[-C--:B------:R-:W-:Y:S02]  /*0f60*/  SHF.L.U32 R5, R14, R21.reuse, RZ ;  /* 0x000000150e057219 */ /* 0x080fe400000006ff */
[----:B------:R-:W-:Y:S01]  /*0f70*/  SHF.R.U32.HI R9, RZ, R21, R8 ;  /* 0x00000015ff097219 */ /* 0x000fe20000011608 */
[----:B------:R-:W-:Y:S01]  /*0f80*/  IMAD.MOV.U32 R8, RZ, RZ, R18 ;  /* 0x000000ffff087224 */ /* 0x000fe200078e0012 */
[----:B------:R-:W-:Y:S01]  /*0f90*/  LOP3.LUT R13, RZ, R5, RZ, 0x33, !PT ;  /* 0x00000005ff0d7212 */ /* 0x000fe200078e33ff */
[----:B------:R-:W3:Y:S01]  /*0fa0*/  LDC R25, c[0x0][0x610] ;  /* 0x00018400ff197b82 */ /* 0x000ee20000000800 */
[----:B------:R-:W-:Y:S05]  /*0fb0*/  @!P0 BRA `(.L_x_11) ;  /* 0x0000000000288947 */ /* 0x000fea0003800000 */
[----:B------:R-:W4:Y:S02]  /*0fc0*/  LDC R5, c[0x0][0x64c] ;  /* 0x00019300ff057b82 */ /* 0x000f240000000800 */
[----:B----4-:R-:W-:-:S05]  /*0fd0*/  IADD3 R5, P0, R18, R5, RZ ;  /* 0x0000000512057210 */ /* 0x010fca0007f1e0ff */
        /* <DEDUP_REMOVED lines=8> */
.L_x_11:
[----:B-1----:R-:W-:Y:S01]  /*1060*/  SHF.R.U64 R9, R8, R24, R9 ;  /* 0x0000001808097219 */ /* 0x002fe20000001209 */
[----:B0-----:R-:W-:Y:S01]  /*1070*/  VIADD R10, R20, 0xffffffff ;  /* 0xffffffff140a7836 */ /* 0x001fe20000000000 */
[----:B------:R-:W-:Y:S01]  /*1080*/  SHF.L.U32 R5, R16, R21, RZ ;  /* 0x0000001510057219 */ /* 0x000fe200000006ff */
[----:B------:R-:W-:Y:S01]  /*1090*/  IMAD.MOV.U32 R14, RZ, RZ, 0x1 ;  /* 0x00000001ff0e7424 */ /* 0x000fe200078e00ff */
[----:B------:R-:W-:Y:S01]  /*10a0*/  LOP3.LUT R8, R28, R13, RZ, 0xc0, !PT ;  /* 0x0000000d1c087212 */ /* 0x000fe200078ec0ff */
[----:B------:R-:W-:Y:S01]  /*10b0*/  IMAD.MOV R11, RZ, RZ, -R9 ;  /* 0x000000ffff0b7224 */ /* 0x000fe200078e0a09 */
[----:B------:R-:W-:Y:S02]  /*10c0*/  SEL R12, R12, R29, !P3 ;  /* 0x0000001d0c0c7207 */ /* 0x000fe40005800000 */
[----:B------:R-:W-:Y:S01]  /*10d0*/  LOP3.LUT R10, R19, R10, RZ, 0xc0, !PT ;  /* 0x0000000a130a7212 */ /* 0x000fe200078ec0ff */
[----:B------:R-:W-:Y:S02]  /*10e0*/  IMAD R9, R5, R9, R8 ;  /* 0x0000000905097224 */ /* 0x000fe400078e0208 */
[----:B--2---:R-:W-:-:S02]  /*10f0*/  IMAD R5, R11, R26, R18 ;  /* 0x0000001a0b057224 */ /* 0x004fc400078e0212 */
[----:B---3--:R-:W-:Y:S02]  /*1100*/  IMAD R12, R9, R25, R12 ;  /* 0x00000019090c7224 */ /* 0x008fe400078e020c */
[----:B------:R-:W-:-:S05]  /*1110*/  IMAD R5, R5, R20, R10 ;  /* 0x0000001405057224 */ /* 0x000fca00078e020a */
[----:B------:R-:W-:Y:S02]  /*1120*/  SEL R9, R5, R12, !P3 ;  /* 0x0000000c05097207 */ /* 0x000fe40005800000 */
[----:B------:R-:W-:Y:S01]  /*1130*/  SEL R8, R12, R5, !P3 ;  /* 0x000000050c087207 */ /* 0x000fe20005800000 */
[----:B------:R-:W-:-:S07]  /*1140*/  IMAD.MOV.U32 R5, RZ, RZ, R27 ;  /* 0x000000ffff057224 */ /* 0x000fce00078e001b */
.L_x_9:
[----:B------:R-:W-:-:S08]  /*1150*/  NOP ;  /* 0x0000000000007918 */ /* 0x000fd00000000000 */
[----:B------:R-:W0:Y:S02]  /*1160*/  USETMAXREG.TRY_ALLOC.CTAPOOL UP0, 0xe8 ;  /* 0x000000e8000079c8 */ /* 0x000e240008000600 */
[----:B0-----:R-:W-:-:S13]  /*1170*/  PLOP3.LUT P0, PT, PT, PT, UP0, 0x80, 0x0 ;  /* 0x000000000000781c */ /* 0x001fda0003f0f008 */
[----:B------:R-:W-:Y:S05]  /*1180*/  @!P0 BRA `(.L_x_9) ;  /* 0xfffffffc00f08947 */ /* 0x000fea000383ffff */
[----:B------:R-:W-:Y:S01]  /*1190*/  ULDC.64 UR4, c[0x0][0x598] ;  /* 0x0001660000047ab9 */ /* 0x000fe20000000a00 */
[----:B------:R-:W-:Y:S01]  /*11a0*/  ULDC.64 UR16, c[0x0][0x208] ;  /* 0x0000820000107ab9 */ /* 0x000fe20000000a00 */
[----:B------:R-:W-:-:S04]  /*11b0*/  ISETP.NE.U32.AND P0, PT, RZ, UR4, PT ;  /* 0x00000004ff007c0c */ /* 0x000fc8000bf05070 */
[----:B------:R-:W-:-:S13]  /*11c0*/  ISETP.NE.AND.EX P0, PT, RZ, UR5, PT, P0 ;  /* 0x00000005ff007c0c */ /* 0x000fda000bf05300 */
[----:B------:R-:W-:Y:S05]  /*11d0*/  @!P0 BRA `(.L_x_12) ;  /* 0x00000000001c8947 */ /* 0x000fea0003800000 */
[----:B------:R-:W0:Y:S02]  /*11e0*/  LDC.64 R10, c[0x0][0x598] ;  /* 0x00016600ff0a7b82 */ /* 0x000e240000000a00 */
[----:B0-----:R-:W2:Y:S02]  /*11f0*/  LDG.E.64 R10, desc[UR16][R10.64] ;  /* 0x000000100a0a7981 */ /* 0x001ea4000c1e1b00 */
[----:B--2---:R-:W-:-:S04]  /*1200*/  ISETP.NE.U32.AND P0, PT, R10, RZ, PT ;  /* 0x000000ff0a00720c */ /* 0x004fc80003f05070 */
[----:B------:R-:W-:-:S13]  /*1210*/  ISETP.NE.AND.EX P0, PT, R11, RZ, PT, P0 ;  /* 0x000000ff0b00720c */ /* 0x000fda0003f05300 */
[----:B------:R-:W-:Y:S05]  /*1220*/  @!P0 BRA `(.L_x_12) ;  /* 0x0000000000088947 */ /* 0x000fea0003800000 */
[----:B------:R0:W5:Y:S01]  /*1230*/  LD.E R20, desc[UR16][R10.64] ;  /* 0x000000100a147980 */ /* 0x000162000c101900 */
[----:B------:R-:W-:Y:S05]  /*1240*/  BRA `(.L_x_13) ;  /* 0x0000000000207947 */ /* 0x000fea0003800000 */
.L_x_12:
[----:B------:R-:W-:Y:S02]  /*1250*/  ULDC.64 UR4, c[0x0][0x588] ;  /* 0x0001620000047ab9 */ /* 0x000fe40000000a00 */
[----:B------:R-:W-:-:S04]  /*1260*/  ISETP.NE.U32.AND P0, PT, RZ, UR4, PT ;  /* 0x00000004ff007c0c */ /* 0x000fc8000bf05070 */
[----:B------:R-:W-:-:S13]  /*1270*/  ISETP.NE.AND.EX P0, PT, RZ, UR5, PT, P0 ;  /* 0x00000005ff007c0c */ /* 0x000fda000bf05300 */
[----:B------:R-:W-:Y:S05]  /*1280*/  @!P0 BRA `(.L_x_14) ;  /* 0x00000000000c8947 */ /* 0x000fea0003800000 */
[----:B------:R-:W0:Y:S02]  /*1290*/  LDC.64 R20, c[0x0][0x588] ;  /* 0x00016200ff147b82 */ /* 0x000e240000000a00 */
[----:B0-----:R1:W5:Y:S01]  /*12a0*/  LDG.E R20, desc[UR16][R20.64] ;  /* 0x0000001014147981 */ /* 0x001362000c1e1900 */
[----:B------:R-:W-:Y:S05]  /*12b0*/  BRA `(.L_x_13) ;  /* 0x0000000000047947 */ /* 0x000fea0003800000 */
.L_x_14:
[----:B------:R-:W2:Y:S02]  /*12c0*/  LDC R20, c[0x0][0x580] ;  /* 0x00016000ff147b82 */ /* 0x000ea40000000800 */
.L_x_13:
[----:B------:R-:W-:Y:S02]  /*12d0*/  ULDC.64 UR4, c[0x0][0x5a0] ;  /* 0x0001680000047ab9 */ /* 0x000fe40000000a00 */
[----:B------:R-:W-:-:S04]  /*12e0*/  ISETP.NE.U32.AND P0, PT, RZ, UR4, PT ;  /* 0x00000004ff007c0c */ /* 0x000fc8000bf05070 */
[----:B------:R-:W-:-:S13]  /*12f0*/  ISETP.NE.AND.EX P0, PT, RZ, UR5, PT, P0 ;  /* 0x00000005ff007c0c */ /* 0x000fda000bf05300 */
[----:B------:R-:W-:Y:S05]  /*1300*/  @!P0 BRA `(.L_x_15) ;  /* 0x00000000001c8947 */ /* 0x000fea0003800000 */
[----:B0-----:R-:W0:Y:S02]  /*1310*/  LDC.64 R10, c[0x0][0x5a0] ;  /* 0x00016800ff0a7b82 */ /* 0x001e240000000a00 */
[----:B0-----:R-:W3:Y:S02]  /*1320*/  LDG.E.64 R10, desc[UR16][R10.64] ;  /* 0x000000100a0a7981 */ /* 0x001ee4000c1e1b00 */
[----:B---3--:R-:W-:-:S04]  /*1330*/  ISETP.NE.U32.AND P0, PT, R10, RZ, PT ;  /* 0x000000ff0a00720c */ /* 0x008fc80003f05070 */
[----:B------:R-:W-:-:S13]  /*1340*/  ISETP.NE.AND.EX P0, PT, R11, RZ, PT, P0 ;  /* 0x000000ff0b00720c */ /* 0x000fda0003f05300 */
[----:B------:R-:W-:Y:S05]  /*1350*/  @!P0 BRA `(.L_x_15) ;  /* 0x0000000000088947 */ /* 0x000fea0003800000 */
[----:B-1----:R0:W5:Y:S01]  /*1360*/  LD.E R21, desc[UR16][R10.64] ;  /* 0x000000100a157980 */ /* 0x002162000c101900 */
[----:B------:R-:W-:Y:S05]  /*1370*/  BRA `(.L_x_16) ;  /* 0x0000000000207947 */ /* 0x000fea0003800000 */
.L_x_15:
[----:B------:R-:W-:Y:S02]  /*1380*/  ULDC.64 UR4, c[0x0][0x590] ;  /* 0x0001640000047ab9 */ /* 0x000fe40000000a00 */
[----:B------:R-:W-:-:S04]  /*1390*/  ISETP.NE.U32.AND P0, PT, RZ, UR4, PT ;  /* 0x00000004ff007c0c */ /* 0x000fc8000bf05070 */
[----:B------:R-:W-:-:S13]  /*13a0*/  ISETP.NE.AND.EX P0, PT, RZ, UR5, PT, P0 ;  /* 0x00000005ff007c0c */ /* 0x000fda000bf05300 */
[----:B------:R-:W-:Y:S05]  /*13b0*/  @!P0 BRA `(.L_x_17) ;  /* 0x00000000000c8947 */ /* 0x000fea0003800000 */
[----:B0-----:R-:W1:Y:S02]  /*13c0*/  LDC.64 R10, c[0x0][0x590] ;  /* 0x00016400ff0a7b82 */ /* 0x001e640000000a00 */
[----:B-1----:R1:W5:Y:S01]  /*13d0*/  LDG.E R21, desc[UR16][R10.64] ;  /* 0x000000100a157981 */ /* 0x002362000c1e1900 */
[----:B------:R-:W-:Y:S05]  /*13e0*/  BRA `(.L_x_16) ;  /* 0x0000000000047947 */ /* 0x000fea0003800000 */
.L_x_17:
[----:B-1----:R-:W3:Y:S02]  /*13f0*/  LDC R21, c[0x0][0x584] ;  /* 0x00016100ff157b82 */ /* 0x002ee40000000800 */
.L_x_16:
[----:B------:R-:W-:-:S13]  /*1400*/  LOP3.LUT P0, RZ, R14, 0xff, RZ, 0xc0, !PT ;  /* 0x000000ff0eff7812 */ /* 0x000fda000780c0ff */
[----:B------:R-:W-:Y:S05]  /*1410*/  @!P0 EXIT ;  /* 0x000000000000894d */ /* 0x000fea0003800000 */
[----:B------:R-:W-:Y:S01]  /*1420*/  ULDC UR4, c[0x0][0x28c] ;  /* 0x0000a30000047ab9 */ /* 0x000fe20000000800 */
[----:B------:R-:W-:Y:S01]  /*1430*/  LOP3.LUT R214, R4, 0x1, RZ, 0xfc, !PT ;  /* 0x0000000104d67812 */ /* 0x000fe200078efcff */
[----:B------:R-:W-:-:S04]  /*1440*/  UIADD3 UR4, UR4, 0x1f, URZ ;  /* 0x0000001f04047890 */ /* 0x000fc8000fffe03f */
[----:B------:R-:W-:-:S04]  /*1450*/  USHF.R.S32.HI UR5, URZ, 0x1f, UR4 ;  /* 0x0000001f3f057899 */ /* 0x000fc80008011404 */
[----:B------:R-:W-:-:S03]  /*1460*/  ULEA.HI UR5, UR5, UR4, URZ, 0x5 ;  /* 0x0000000405057291 */ /* 0x000fc6000f8f283f */
[----:B------:R-:W-:Y:S01]  /*1470*/  UMOV UR4, URZ ;  /* 0x0000003f00047c82 */ /* 0x000fe20008000000 */
[----:B------:R-:W-:-:S03]  /*1480*/  USHF.R.S32.HI UR9, URZ, 0x5, UR5 ;  /* 0x000000053f097899 */ /* 0x000fc60008011405 */
[----:B------:R-:W-:-:S09]  /*1490*/  UMOV UR5, URZ ;  /* 0x0000003f00057c82 */ /* 0x000fd20008000000 */
.L_x_236:
[----:B01----:R-:W-:Y:S01]  /*14a0*/  LOP3.LUT R10, R0, 0x80, RZ, 0xc0, !PT ;  /* 0x00000080000a7812 */ /* 0x003fe200078ec0ff */
[----:B------:R-:W0:Y:S01]  /*14b0*/  S2UR UR13, SR_CgaCtaId ;  /* 0x00000000000d79c3 */ /* 0x000e220000008800 */
[----:B------:R-:W-:Y:S01]  /*14c0*/  UMOV UR12, 0x400 ;  /* 0x00000400000c7882 */ /* 0x000fe20000000000 */
[----:B------:R-:W-:Y:S01]  /*14d0*/  UMOV UR6, URZ ;  /* 0x0000003f00067c82 */ /* 0x000fe20008000000 */
[----:B------:R-:W-:Y:S01]  /*14e0*/  SHF.R.U32.HI R10, RZ, 0x7, R10 ;  /* 0x00000007ff0a7819 */ /* 0x000fe2000001160a */
[----:B------:R-:W-:Y:S01]  /*14f0*/  UMOV UR7, URZ ;  /* 0x0000003f00077c82 */ /* 0x000fe20008000000 */
[----:B------:R-:W-:Y:S01]  /*1500*/  UMOV UR18, UR5 ;  /* 0x0000000500127c82 */ /* 0x000fe20008000000 */
[----:B------:R-:W-:Y:S02]  /*1510*/  CS2R R22, SRZ ;  /* 0x0000000000167805 */ /* 0x000fe4000001ff00 */
[----:B------:R-:W-:Y:S01]  /*1520*/  CS2R R120, SRZ ;  /* 0x0000000000787805 */ /* 0x000fe2000001ff00 */
[----:B------:R-:W1:Y:S01]  /*1530*/  LDC R11, c[0x0][0x28c] ;  /* 0x0000a300ff0b7b82 */ /* 0x000e620000000800 */
[----:B----4-:R-:W4:Y:S01]  /*1540*/  SHFL.IDX PT, R10, R10, RZ, 0x1f ;  /* 0x00001fff0a0a7589 */ /* 0x010f2200000e0000 */
[----:B------:R-:W-:-:S02]  /*1550*/  CS2R R122, SRZ ;  /* 0x00000000007a7805 */ /* 0x000fc4000001ff00 */
[----:B------:R-:W-:Y:S02]  /*1560*/  CS2R R124, SRZ ;  /* 0x00000000007c7805 */ /* 0x000fe4000001ff00 */
[----:B------:R-:W-:Y:S02]  /*1570*/  CS2R R126, SRZ ;  /* 0x00000000007e7805 */ /* 0x000fe4000001ff00 */
[----:B------:R-:W-:Y:S02]  /*1580*/  CS2R R128, SRZ ;  /* 0x0000000000807805 */ /* 0x000fe4000001ff00 */
[----:B------:R-:W-:Y:S02]  /*1590*/  CS2R R130, SRZ ;  /* 0x0000000000827805 */ /* 0x000fe4000001ff00 */
[----:B------:R-:W-:Y:S02]  /*15a0*/  CS2R R132, SRZ ;  /* 0x0000000000847805 */ /* 0x000fe4000001ff00 */
        /* <DEDUP_REMOVED lines=16> */
[----:B-1----:R-:W-:Y:S02]  /*16b0*/  ISETP.GE.AND P0, PT, R11, 0x1, PT ;  /* 0x000000010b00780c */ /* 0x002fe40003f06270 */
[----:B------:R-:W-:Y:S02]  /*16c0*/  CS2R R166, SRZ ;  /* 0x0000000000a67805 */ /* 0x000fe4000001ff00 */
[----:B----4-:R-:W-:-:S02]  /*16d0*/  R2UR UR8, R10 ;  /* 0x000000000a0872ca */ /* 0x010fc400000e0000 */
        /* <DEDUP_REMOVED lines=11> */
[----:B------:R-:W-:Y:S01]  /*1790*/  CS2R R190, SRZ ;  /* 0x0000000000be7805 */ /* 0x000fe2000001ff00 */
[----:B------:R-:W-:Y:S01]  /*17a0*/  ULEA.HI UR10, UR8, UR8, URZ, 0x1 ;  /* 0x00000008080a7291 */ /* 0x000fe2000f8f083f */
[----:B------:R-:W-:-:S02]  /*17b0*/  CS2R R192, SRZ ;  /* 0x0000000000c07805 */ /* 0x000fc4000001ff00 */
[----:B------:R-:W-:Y:S02]  /*17c0*/  CS2R R194, SRZ ;  /* 0x0000000000c27805 */ /* 0x000fe4000001ff00 */
[----:B------:R-:W-:Y:S01]  /*17d0*/  CS2R R196, SRZ ;  /* 0x0000000000c47805 */ /* 0x000fe2000001ff00 */
[----:B------:R-:W-:Y:S01]  /*17e0*/  ULOP3.LUT UR11, UR10, 0x1ffffe, URZ, 0xc0, !UPT ;  /* 0x001ffffe0a0b7892 */ /* 0x000fe2000f8ec03f */
[----:B------:R-:W-:Y:S01]  /*17f0*/  CS2R R198, SRZ ;  /* 0x0000000000c67805 */ /* 0x000fe2000001ff00 */
[----:B0-----:R-:W-:Y:S01]  /*1800*/  ULEA UR10, UR13, UR12, 0x18 ;  /* 0x0000000c0d0a7291 */ /* 0x001fe2000f8ec03f */
[----:B------:R-:W-:Y:S01]  /*1810*/  CS2R R200, SRZ ;  /* 0x0000000000c87805 */ /* 0x000fe2000001ff00 */
[----:B------:R-:W-:Y:S01]  /*1820*/  UIADD3 UR11, UR8, -UR11, URZ ;  /* 0x8000000b080b7290 */ /* 0x000fe2000fffe03f */
[----:B------:R-:W-:Y:S02]  /*1830*/  CS2R R202, SRZ ;  /* 0x0000000000ca7805 */ /* 0x000fe4000001ff00 */
[----:B------:R-:W-:Y:S01]  /*1840*/  CS2R R204, SRZ ;  /* 0x0000000000cc7805 */ /* 0x000fe2000001ff00 */
[----:B------:R-:W-:Y:S01]  /*1850*/  UMOV UR8, URZ ;  /* 0x0000003f00087c82 */ /* 0x000fe20008000000 */
[----:B------:R-:W-:Y:S01]  /*1860*/  ULEA UR11, UR11, UR10, 0xb ;  /* 0x0000000a0b0b7291 */ /* 0x000fe2000f8e583f */
[----:B------:R-:W-:-:S02]  /*1870*/  CS2R R206, SRZ ;  /* 0x0000000000ce7805 */ /* 0x000fc4000001ff00 */
[----:B------:R-:W-:Y:S02]  /*1880*/  CS2R R208, SRZ ;  /* 0x0000000000d07805 */ /* 0x000fe4000001ff00 */
[----:B------:R-:W-:Y:S01]  /*1890*/  CS2R R210, SRZ ;  /* 0x0000000000d27805 */ /* 0x000fe2000001ff00 */
[----:B------:R-:W-:Y:S01]  /*18a0*/  UIADD3 UR11, UR11, 0x280, URZ ;  /* 0x000002800b0b7890 */ /* 0x000fe2000fffe03f */
[----:B------:R-:W-:Y:S01]  /*18b0*/  CS2R R212, SRZ ;  /* 0x0000000000d47805 */ /* 0x000fe2000001ff00 */
[----:B------:R-:W-:Y:S01]  /*18c0*/  IMAD.U32 R14, RZ, RZ, UR4 ;  /* 0x00000004ff0e7e24 */ /* 0x000fe2000f8e00ff */
[----:B------:R-:W-:Y:S01]  /*18d0*/  CS2R R72, SRZ ;  /* 0x0000000000487805 */ /* 0x000fe2000001ff00 */
[----:B------:R-:W-:Y:S01]  /*18e0*/  USHF.R.U32.HI UR11, URZ, 0x4, UR11 ;  /* 0x000000043f0b7899 */ /* 0x000fe2000801160b */
[----:B------:R-:W-:Y:S02]  /*18f0*/  CS2R R74, SRZ ;  /* 0x00000000004a7805 */ /* 0x000fe4000001ff00 */
[----:B------:R-:W-:-:S02]  /*1900*/  CS2R R76, SRZ ;  /* 0x00000000004c7805 */ /* 0x000fc4000001ff00 */
[----:B------:R-:W-:Y:S01]  /*1910*/  CS2R R78, SRZ ;  /* 0x00000000004e7805 */ /* 0x000fe2000001ff00 */
[----:B------:R-:W-:Y:S01]  /*1920*/  ULOP3.LUT UR11, UR11, 0x3fff, URZ, 0xc0, !UPT ;  /* 0x00003fff0b0b7892 */ /* 0x000fe2000f8ec03f */
        /* <DEDUP_REMOVED lines=43> */
[----:B------:R-:W-:Y:S01]  /*1be0*/  CS2R R70, SRZ ;  /* 0x0000000000467805 */ /* 0x000fe2000001ff00 */
[----:B------:R-:W-:Y:S06]  /*1bf0*/  @!P0 BRA `(.L_x_18) ;  /* 0x0000000800e88947 */ /* 0x000fec0003800000 */
[----:B------:R-:W-:-:S13]  /*1c00*/  ISETP.NE.AND P1, PT, R214, 0x3, PT ;  /* 0x00000003d600780c */ /* 0x000fda0003f25270 */
[----:B------:R-:W-:Y:S05]  /*1c10*/  @!P1 BRA `(.L_x_19) ;  /* 0x0000000000049947 */ /* 0x000fea0003800000 */
[----:B------:R-:W-:Y:S01]  /*1c20*/  BPT.TRAP 0x1 ;  /* 0x000000040000795c */ /* 0x000fe20000300000 */
.L_x_19:
[----:B------:R-:W-:Y:S01]  /*1c30*/  ULEA UR7, UR5, UR10, 0x3 ;  /* 0x0000000a05077291 */ /* 0x000fe2000f8e183f */
[----:B------:R-:W-:-:S05]  /*1c40*/  IMAD.U32 R10, RZ, RZ, UR4 ;  /* 0x00000004ff0a7e24 */ /* 0x000fca000f8e00ff */
[----:B------:R-:W-:-:S04]  /*1c50*/  SHF.L.U32 R10, R10, 0x1f, RZ ;  /* 0x0000001f0a0a7819 */ /* 0x000fc800000006ff */
[----:B------:R0:W1:Y:S01]  /*1c60*/  SYNCS.PHASECHK.TRANS64.TRYWAIT P0, [UR7], R10 ;  /* 0x0000000aff0075a7 */ /* 0x0000620008000147 */
[----:B------:R-:W-:Y:S05]  /*1c70*/  @!P1 BRA `(.L_x_20) ;  /* 0x0000000000049947 */ /* 0x000fea0003800000 */
[----:B------:R-:W-:Y:S01]  /*1c80*/  BPT.TRAP 0x1 ;  /* 0x000000040000795c */ /* 0x000fe20000300000 */
.L_x_20:
[----:B------:R-:W-:Y:S01]  /*1c90*/  UMOV UR6, 0x1 ;  /* 0x0000000100067882 */ /* 0x000fe20000000000 */
[----:B------:R-:W-:Y:S01]  /*1ca0*/  IMAD.MOV.U32 R22, RZ, RZ, RZ ;  /* 0x000000ffff167224 */ /* 0x000fe200078e00ff */
[----:B-1----:R-:W-:Y:S06]  /*1cb0*/  @P0 BRA `(.L_x_21) ;  /* 0x0000000000080947 */ /* 0x002fec0003800000 */
[----:B------:R-:W1:Y:S02]  /*1cc0*/  SYNCS.PHASECHK.TRANS64.TRYWAIT P0, [UR7], R10 ;  /* 0x0000000aff0075a7 */ /* 0x000e640008000147 */
[----:B-1----:R-:W-:Y:S05]  /*1cd0*/  @!P0 BRA `(.L_x_22) ;  /* 0x000000b000688947 */ /* 0x002fea0003800000 */
.L_x_21:
[----:B------:R-:W-:Y:S01]  /*1ce0*/  UIADD3 UR7, UR10, 0x25a80, URZ ;  /* 0x00025a800a077890 */ /* 0x000fe2000fffe03f */
[----:B------:R-:W-:Y:S01]  /*1cf0*/  WARPGROUP.ARRIVE ;  /* 0x00000000000079c5 */ /* 0x000fe20000000000 */
[----:B------:R-:W-:Y:S01]  /*1d00*/  ULOP3.LUT UR12, UR11, 0x10000, URZ, 0xfc, !UPT ;  /* 0x000100000b0c7892 */ /* 0x000fe2000f8efc3f */
[----:B------:R-:W-:Y:S01]  /*1d10*/  IMAD.MOV.U32 R23, RZ, RZ, RZ ;  /* 0x000000ffff177224 */ /* 0x000fe200078e00ff */
[----:B------:R-:W-:Y:S01]  /*1d20*/  USHF.R.U32.HI UR7, URZ, 0x4, UR7 ;  /* 0x000000043f077899 */ /* 0x000fe20008011607 */
[----:B------:R-:W-:Y:S01]  /*1d30*/  CS2R R120, SRZ ;  /* 0x0000000000787805 */ /* 0x000fe2000001ff00 */
[----:B------:R-:W-:Y:S01]  /*1d40*/  UIMAD UR12, UR5, 0x180, UR12 ;  /* 0x00000180050c78a4 */ /* 0x000fe2000f8e020c */
[----:B------:R-:W-:Y:S01]  /*1d50*/  CS2R R122, SRZ ;  /* 0x00000000007a7805 */ /* 0x000fe2000001ff00 */
[----:B------:R-:W-:Y:S01]  /*1d60*/  ULOP3.LUT UR7, UR7, 0x3fff, URZ, 0xc0, !UPT ;  /* 0x00003fff07077892 */ /* 0x000fe2000f8ec03f */
[----:B------:R-:W-:Y:S01]  /*1d70*/  CS2R R124, SRZ ;  /* 0x00000000007c7805 */ /* 0x000fe2000001ff00 */
[----:B------:R-:W-:Y:S01]  /*1d80*/  UMOV UR13, 0xc0000010 ;  /* 0xc0000010000d7882 */ /* 0x000fe20000000000 */
[----:B------:R-:W-:Y:S01]  /*1d90*/  UMOV UR15, 0xc0000010 ;  /* 0xc0000010000f7882 */ /* 0x000fe20000000000 */
[----:B------:R-:W-:Y:S01]  /*1da0*/  ULOP3.LUT UR7, UR7, 0x10000, URZ, 0xfc, !UPT ;  /* 0x0001000007077892 */ /* 0x000fe2000f8efc3f */
[----:B------:R-:W-:-:S02]  /*1db0*/  CS2R R126, SRZ ;  /* 0x00000000007e7805 */ /* 0x000fc4000001ff00 */
[----:B------:R-:W-:Y:S02]  /*1dc0*/  CS2R R128, SRZ ;  /* 0x0000000000807805 */ /* 0x000fe4000001ff00 */
[----:B------:R-:W-:Y:S01]  /*1dd0*/  CS2R R130, SRZ ;  /* 0x0000000000827805 */ /* 0x000fe2000001ff00 */
[----:B------:R-:W-:Y:S01]  /*1de0*/  UIMAD UR14, UR5, 0xc0, UR7 ;  /* 0x000000c0050e78a4 */ /* 0x000fe2000f8e0207 */
[----:B------:R-:W-:Y:S02]  /*1df0*/  CS2R R132, SRZ ;  /* 0x0000000000847805 */ /* 0x000fe4000001ff00 */
[----:B------:R-:W-:Y:S01]  /*1e00*/  CS2R R134, SRZ ;  /* 0x0000000000867805 */ /* 0x000fe2000001ff00 */
[----:B------:R-:W-:Y:S01]  /*1e10*/  ULDC UR7, c[0x0][0x50c] ;  /* 0x0001430000077ab9 */ /* 0x000fe20000000800 */
[----:B------:R-:W-:Y:S01]  /*1e20*/  CS2R R136, SRZ ;  /* 0x0000000000887805 */ /* 0x000fe2000001ff00 */
[----:B------:R-:W-:Y:S01]  /*1e30*/  UISETP.NE.AND UP0, UPT, UR7, 0x1, UPT ;  /* 0x000000010700788c */ /* 0x000fe2000bf05270 */
[----:B------:R-:W-:-:S02]  /*1e40*/  CS2R R138, SRZ ;  /* 0x00000000008a7805 */ /* 0x000fc4000001ff00 */
[----:B------:R-:W-:Y:S02]  /*1e50*/  CS2R R140, SRZ ;  /* 0x00000000008c7805 */ /* 0x000fe4000001ff00 */
[----:B------:R-:W-:Y:S01]  /*1e60*/  CS2R R142, SRZ ;  /* 0x00000000008e7805 */ /* 0x000fe2000001ff00 */
[----:B------:R-:W-:Y:S01]  /*1e70*/  USEL UR7, URZ, 0x1, UP0 ;  /* 0x000000013f077887 */ /* 0x000fe20008000000 */
[----:B------:R-:W-:Y:S01]  /*1e80*/  QGMMA.64x96x32.F32.E4M3.E4M3 R72, gdesc[UR12], RZ, !UPT ;  /* 0x016000000c4879f3 */ /* 0x000fe2000c7008ff */
[----:B------:R-:W-:Y:S01]  /*1e90*/  UIADD3 UR12, UR12, 0x100, URZ ;  /* 0x000001000c0c7890 */ /* 0x000fe2000fffe03f */
[----:B------:R-:W-:Y:S01]  /*1ea0*/  CS2R R144, SRZ ;  /* 0x0000000000907805 */ /* 0x000fe2000001ff00 */
[----:B------:R-:W-:Y:S01]  /*1eb0*/  UMOV UR13, 0xc0000010 ;  /* 0xc0000010000d7882 */ /* 0x000fe20000000000 */
[----:B------:R-:W-:Y:S02]  /*1ec0*/  CS2R R146, SRZ ;  /* 0x0000000000927805 */ /* 0x000fe4000001ff00 */
[----:B------:R-:W-:-:S02]  /*1ed0*/  ISETP.NE.AND P0, PT, RZ, UR7, PT ;  /* 0x00000007ff007c0c */ /* 0x000fc4000bf05270 */
[----:B------:R-:W-:Y:S02]  /*1ee0*/  CS2R R148, SRZ ;  /* 0x0000000000947805 */ /* 0x000fe4000001ff00 */
[----:B------:R-:W-:Y:S02]  /*1ef0*/  CS2R R150, SRZ ;  /* 0x0000000000967805 */ /* 0x000fe4000001ff00 */
[----:B------:R-:W-:Y:S02]  /*1f00*/  CS2R R152, SRZ ;  /* 0x0000000000987805 */ /* 0x000fe4000001ff00 */
[----:B------:R-:W-:Y:S01]  /*1f10*/  CS2R R154, SRZ ;  /* 0x00000000009a7805 */ /* 0x000fe2000001ff00 */
[----:B------:R-:W-:Y:S01]  /*1f20*/  QGMMA.64x96x32.F32.E4M3.E4M3 R24, gdesc[UR12], RZ, !UPT, gsb0 ;  /* 0x016000000c1879f3 */ /* 0x000fe2000c0008ff */
        /* <DEDUP_REMOVED lines=30> */
[----:B------:R-:W-:Y:S02]  /*2110*/  WARPGROUP.DEPBAR.LE gsb0, 0x0 ;  /* 0x00008000000079c5 */ /* 0x000fe40000010000 */
[----:B------:R-:W-:-:S01]  /*2120*/  FADD R213, RZ, R72 ;  /* 0x00000048ffd57221 */ /* 0x000fc20000000000 */
[----:B------:R-:W-:Y:S01]  /*2130*/  FADD R212, RZ, R73 ;  /* 0x00000049ffd47221 */ /* 0x000fe20000000000 */
        /* <DEDUP_REMOVED lines=94> */
[----:B------:R-:W-:-:S06]  /*2720*/  UMOV UR6, URZ ;  /* 0x0000003f00067c82 */ /* 0x000fcc0008000000 */
.L_x_23:
[----:B------:R-:W-:-:S04]  /*2730*/  UIADD3 UR18, UR5, 0x1, URZ ;  /* 0x0000000105127890 */ /* 0x000fc8000fffe03f */
[----:B------:R-:W-:-:S04]  /*2740*/  UISETP.NE.AND UP0, UPT, UR18, 0x19, UPT ;  /* 0x000000191200788c */ /* 0x000fc8000bf05270 */
[----:B------:R-:W-:Y:S02]  /*2750*/  USEL UR8, URZ, 0x1, UP0 ;  /* 0x000000013f087887 */ /* 0x000fe40008000000 */
[----:B------:R-:W-:Y:S02]  /*2760*/  USEL UR18, UR18, URZ, UP0 ;  /* 0x0000003f12127287 */ /* 0x000fe40008000000 */
[----:B------:R-:W-:-:S06]  /*2770*/  ULOP3.LUT UR8, UR4, UR8, URZ, 0x3c, !UPT ;  /* 0x0000000804087292 */ /* 0x000fcc000f8e3c3f */
[----:B------:R-:W-:Y:S01]  /*2780*/  IMAD.U32 R14, RZ, RZ, UR8 ;  /* 0x00000008ff0e7e24 */ /* 0x000fe2000f8e00ff */
[----:B------:R-:W-:-:S06]  /*2790*/  UMOV UR8, 0x1 ;  /* 0x0000000100087882 */ /* 0x000fcc0000000000 */
.L_x_18:
[----:B------:R-:W-:-:S04]  /*27a0*/  UISETP.LT.AND UP0, UPT, UR9, 0x1, UPT ;  /* 0x000000010900788c */ /* 0x000fc8000bf01270 */
[----:B------:R-:W-:-:S04]  /*27b0*/  USEL UR12, UR9, 0x1, UP0 ;  /* 0x00000001090c7887 */ /* 0x000fc80008000000 */
[----:B------:R-:W-:-:S04]  /*27c0*/  UIADD3 UR12, UR9, -UR12, URZ ;  /* 0x8000000c090c7290 */ /* 0x000fc8000fffe03f */
[----:B------:R-:W-:-:S06]  /*27d0*/  UISETP.GE.AND UP0, UPT, UR12, 0x1, UPT ;  /* 0x000000010c00788c */ /* 0x000fcc000bf06270 */
[----:B------:R-:W-:-:S13]  /*27e0*/  PLOP3.LUT P0, PT, PT, PT, UP0, 0x80, 0x0 ;  /* 0x000000000000781c */ /* 0x000fda0003f0f008 */
[----:B------:R-:W-:Y:S05]  /*27f0*/  @!P0 BRA `(.L_x_24) ;  /* 0x0000000800808947 */ /* 0x000fea0003800000 */
[----:B01----:R-:W-:Y:S01]  /*2800*/  IMAD.U32 R10, RZ, RZ, UR12 ;  /* 0x0000000cff0a7e24 */ /* 0x003fe2000f8e00ff */
[----:B------:R-:W-:Y:S01]  /*2810*/  ULDC UR19, c[0x0][0x50c] ;  /* 0x0001430000137ab9 */ /* 0x000fe20000000800 */
[----:B------:R-:W-:-:S07]  /*2820*/  IMAD.U32 R11, RZ, RZ, UR5 ;  /* 0x00000005ff0b7e24 */ /* 0x000fce000f8e00ff */
.L_x_32:
[----:B------:R-:W-:-:S13]  /*2830*/  ISETP.NE.AND P1, PT, R214, 0x3, PT ;  /* 0x00000003d600780c */ /* 0x000fda0003f25270 */
[----:B------:R-:W-:Y:S05]  /*2840*/  @!P1 BRA `(.L_x_25) ;  /* 0x0000000000049947 */ /* 0x000fea0003800000 */
[----:B------:R-:W-:Y:S01]  /*2850*/  BPT.TRAP 0x1 ;  /* 0x000000040000795c */ /* 0x000fe20000300000 */
.L_x_25:
[----:B------:R-:W0:Y:S01]  /*2860*/  S2UR UR12, SR_CgaCtaId ;  /* 0x00000000000c79c3 */ /* 0x000e220000008800 */
[----:B------:R-:W-:Y:S01]  /*2870*/  UMOV UR10, 0x400 ;  /* 0x00000400000a7882 */ /* 0x000fe20000000000 */
[----:B------:R-:W-:Y:S01]  /*2880*/  SHF.L.U32 R12, R14, 0x1f, RZ ;  /* 0x0000001f0e0c7819 */ /* 0x000fe200000006ff */
[----:B0-----:R-:W-:-:S04]  /*2890*/  ULEA UR10, UR12, UR10, 0x18 ;  /* 0x0000000a0c0a7291 */ /* 0x001fc8000f8ec03f */
[----:B------:R-:W-:-:S09]  /*28a0*/  ULEA UR12, UR18, UR10, 0x3 ;  /* 0x0000000a120c7291 */ /* 0x000fd2000f8e183f */
[----:B------:R0:W1:Y:S01]  /*28b0*/  SYNCS.PHASECHK.TRANS64.TRYWAIT P0, [UR12], R12 ;  /* 0x0000000cff0075a7 */ /* 0x000062000800014c */
[----:B------:R-:W-:Y:S05]  /*28c0*/  @!P1 BRA `(.L_x_26) ;  /* 0x0000000000049947 */ /* 0x000fea0003800000 */
[----:B------:R-:W-:Y:S01]  /*28d0*/  BPT.TRAP 0x1 ;  /* 0x000000040000795c */ /* 0x000fe20000300000 */
.L_x_26:
[----:B-1----:R-:W-:Y:S05]  /*28e0*/  @P0 BRA `(.L_x_27) ;  /* 0x0000000000080947 */ /* 0x002fea0003800000 */
[----:B------:R-:W1:Y:S02]  /*28f0*/  SYNCS.PHASECHK.TRANS64.TRYWAIT P0, [UR12], R12 ;  /* 0x0000000cff0075a7 */ /* 0x000e64000800014c */
[----:B-1----:R-:W-:Y:S05]  /*2900*/  @!P0 BRA `(.L_x_28) ;  /* 0x000000a400748947 */ /* 0x002fea0003800000 */
.L_x_27:
[----:B------:R-:W-:Y:S01]  /*2910*/  UIADD3 UR12, UR10, 0x25a80, URZ ;  /* 0x00025a800a0c7890 */ /* 0x000fe2000fffe03f */
[----:B------:R-:W-:Y:S01]  /*2920*/  WARPGROUP.ARRIVE ;  /* 0x00000000000079c5 */ /* 0x000fe20000000000 */
[----:B------:R-:W-:Y:S02]  /*2930*/  UISETP.NE.AND UP0, UPT, UR7, URZ, UPT ;  /* 0x0000003f0700728c */ /* 0x000fe4000bf05270 */
[----:B------:R-:W-:Y:S02]  /*2940*/  USHF.R.U32.HI UR12, URZ, 0x4, UR12 ;  /* 0x000000043f0c7899 */ /* 0x000fe4000801160c */
[----:B------:R-:W-:Y:S02]  /*2950*/  USEL UR8, UR8, URZ, !UP0 ;  /* 0x0000003f08087287 */ /* 0x000fe4000c000000 */
[----:B------:R-:W-:Y:S02]  /*2960*/  ULOP3.LUT UR7, UR12, 0x3fff, URZ, 0xc0, !UPT ;  /* 0x00003fff0c077892 */ /* 0x000fe4000f8ec03f */
[----:B------:R-:W-:-:S02]  /*2970*/  ULOP3.LUT UR12, UR11, 0x10000, URZ, 0xfc, !UPT ;  /* 0x000100000b0c7892 */ /* 0x000fc4000f8efc3f */
[----:B------:R-:W-:Y:S02]  /*2980*/  ULOP3.LUT UR7, UR7, 0x10000, URZ, 0xfc, !UPT ;  /* 0x0001000007077892 */ /* 0x000fe4000f8efc3f */
[----:B------:R-:W-:Y:S02]  /*2990*/  UISETP.NE.U32.AND UP0, UPT, UR8, URZ, UPT ;  /* 0x0000003f0800728c */ /* 0x000fe4000bf05070 */
[----:B------:R-:W-:Y:S02]  /*29a0*/  UIMAD UR12, UR18, 0x180, UR12 ;  /* 0x00000180120c78a4 */ /* 0x000fe4000f8e020c */
[----:B------:R-:W-:Y:S01]  /*29b0*/  UIMAD UR14, UR18, 0xc0, UR7 ;  /* 0x000000c0120e78a4 */ /* 0x000fe2000f8e0207 */
[----:B------:R-:W-:Y:S01]  /*29c0*/  UMOV UR13, 0xc0000010 ;  /* 0xc0000010000d7882 */ /* 0x000fe20000000000 */
[----:B------:R-:W-:Y:S01]  /*29d0*/  UMOV UR15, 0xc0000010 ;  /* 0xc0000010000f7882 */ /* 0x000fe20000000000 */
[----:B------:R-:W-:-:S06]  /*29e0*/  UIADD3 UR6, UR6, 0x1, URZ ;  /* 0x0000000106067890 */ /* 0x000fcc000fffe03f */
[----:B------:R-:W-:Y:S01]  /*29f0*/  QGMMA.64x96x32.F32.E4M3.E4M3 R72, gdesc[UR12], R72, UP0 ;  /* 0x016000000c4879f3 */ /* 0x000fe2000bf00848 */
[----:B------:R-:W-:Y:S01]  /*2a00*/  UIADD3 UR12, UR12, 0x100, URZ ;  /* 0x000001000c0c7890 */ /* 0x000fe2000fffe03f */
[----:B------:R-:W-:-:S08]  /*2a10*/  UMOV UR13, 0xc0000010 ;  /* 0xc0000010000d7882 */ /* 0x000fd00000000000 */
[----:B------:R-:W-:Y:S01]  /*2a20*/  QGMMA.64x96x32.F32.E4M3.E4M3 R24, gdesc[UR12], R24, UP0, gsb0 ;  /* 0x016000000c1879f3 */ /* 0x000fe2000b800818 */
[----:B------:R-:W-:-:S04]  /*2a30*/  UISETP.NE.AND UP0, UPT, UR6, UR19, UPT ;  /* 0x000000130600728c */ /* 0x000fc8000bf05270 */
[----:B------:R-:W-:-:S06]  /*2a40*/  USEL UR7, URZ, 0x1, UP0 ;  /* 0x000000013f077887 */ /* 0x000fcc0008000000 */
[----:B------:R-:W-:Y:S01]  /*2a50*/  ISETP.NE.AND P0, PT, RZ, UR7, PT ;  /* 0x00000007ff007c0c */ /* 0x000fe2000bf05270 */
[----:B------:R-:W-:-:S12]  /*2a60*/  WARPGROUP.DEPBAR.LE gsb0, 0x1 ;  /* 0x00008000000079c5 */ /* 0x000fd80000010100 */
[----:B------:R-:W-:Y:S05]  /*2a70*/  @!P0 BRA `(.L_x_29) ;  /* 0x0000000400888947 */ /* 0x000fea0003800000 */
[----:B------:R-:W-:Y:S02]  /*2a80*/  WARPGROUP.DEPBAR.LE gsb0, 0x0 ;  /* 0x00008000000079c5 */ /* 0x000fe40000010000 */
[----:B------:R-:W-:-:S01]  /*2a90*/  FADD R213, R72, R213 ;  /* 0x000000d548d57221 */ /* 0x000fc20000000000 */
[----:B------:R-:W-:Y:S01]  /*2aa0*/  FADD R212, R73, R212 ;  /* 0x000000d449d47221 */ /* 0x000fe20000000000 */
        /* <DEDUP_REMOVED lines=94> */
[----:B------:R-:W-:-:S06]  /*3090*/  UMOV UR6, URZ ;  /* 0x0000003f00067c82 */ /* 0x000fcc0008000000 */
.L_x_29:
[----:B------:R-:W-:Y:S05]  /*30a0*/  @!P1 BRA `(.L_x_30) ;  /* 0x0000000000049947 */ /* 0x000fea0003800000 */
[----:B------:R-:W-:Y:S01]  /*30b0*/  BPT.TRAP 0x1 ;  /* 0x000000040000795c */ /* 0x000fe20000300000 */
.L_x_30:
[----:B------:R-:W-:-:S13]  /*30c0*/  ISETP.NE.AND P0, PT, R6, RZ, PT ;  /* 0x000000ff0600720c */ /* 0x000fda0003f05270 */
[----:B01----:R-:W-:-:S05]  /*30d0*/  @P0 LEA R12, R11, UR10, 0x3 ;  /* 0x0000000a0b0c0c11 */ /* 0x003fca000f8e18ff */
[----:B------:R-:W-:-:S05]  /*30e0*/  @P0 VIADD R12, R12, 0xc8 ;  /* 0x000000c80c0c0836 */ /* 0x000fca0000000000 */
[----:B------:R-:W-:-:S04]  /*30f0*/  @P0 PRMT R12, R7, 0x654, R12 ;  /* 0x00000654070c0816 */ /* 0x000fc8000000000c */
[----:B------:R0:W-:Y:S01]  /*3100*/  @P0 SYNCS.ARRIVE.TRANS64.RED.A1T0 RZ, [R12+URZ], RZ ;  /* 0x000000ff0cff09a7 */ /* 0x0001e2000810043f */
[----:B------:R-:W-:-:S13]  /*3110*/  ISETP.GT.U32.AND P0, PT, R4, 0x1, PT ;  /* 0x000000010400780c */ /* 0x000fda0003f04070 */
[----:B0-----:R-:W-:Y:S05]  /*3120*/  @P0 BRA `(.L_x_31) ;  /* 0x0000000000040947 */ /* 0x001fea0003800000 */
[----:B------:R-:W-:Y:S01]  /*3130*/  BPT.TRAP 0x1 ;  /* 0x000000040000795c */ /* 0x000fe20000300000 */
.L_x_31:
[----:B------:R-:W-:Y:S01]  /*3140*/  UIADD3 UR18, UR18, 0x1, URZ ;  /* 0x0000000112127890 */ /* 0x000fe2000fffe03f */
[C---:B------:R-:W-:Y:S01]  /*3150*/  ISETP.GT.AND P1, PT, R10.reuse, 0x1, PT ;  /* 0x000000010a00780c */ /* 0x040fe20003f24270 */
[----:B------:R-:W-:Y:S02]  /*3160*/  VIADD R11, R11, 0x1 ;  /* 0x000000010b0b7836 */ /* 0x000fe40000000000 */
[----:B------:R-:W-:Y:S01]  /*3170*/  UISETP.NE.AND UP0, UPT, UR18, 0x19, UPT ;  /* 0x000000191200788c */ /* 0x000fe2000bf05270 */
[----:B------:R-:W-:Y:S02]  /*3180*/  VIADD R10, R10, 0xffffffff ;  /* 0xffffffff0a0a7836 */ /* 0x000fe40000000000 */
[C---:B------:R-:W-:Y:S01]  /*3190*/  ISETP.NE.AND P0, PT, R11.reuse, 0x19, PT ;  /* 0x000000190b00780c */ /* 0x040fe20003f05270 */
[----:B------:R-:W-:Y:S02]  /*31a0*/  USEL UR8, URZ, 0x1, UP0 ;  /* 0x000000013f087887 */ /* 0x000fe40008000000 */
[----:B------:R-:W-:Y:S01]  /*31b0*/  USEL UR18, UR18, URZ, UP0 ;  /* 0x0000003f12127287 */ /* 0x000fe20008000000 */
[----:B------:R-:W-:-:S03]  /*31c0*/  SEL R11, R11, RZ, P0 ;  /* 0x000000ff0b0b7207 */ /* 0x000fc60000000000 */
[----:B------:R-:W-:Y:S01]  /*31d0*/  LOP3.LUT R14, R14, UR8, RZ, 0x3c, !PT ;  /* 0x000000080e0e7c12 */ /* 0x000fe2000f8e3cff */
[----:B------:R-:W-:Y:S01]  /*31e0*/  UMOV UR8, 0x1 ;  /* 0x0000000100087882 */ /* 0x000fe20000000000 */
[----:B------:R-:W-:Y:S06]  /*31f0*/  @P1 BRA `(.L_x_32) ;  /* 0xfffffff4008c1947 */ /* 0x000fec000383ffff */
.L_x_24:
[----:B------:R-:W-:Y:S01]  /*3200*/  UISETP.NE.AND UP0, UPT, UR6, URZ, UPT ;  /* 0x0000003f0600728c */ /* 0x000fe2000bf05270 */
[----:B01----:R-:W0:Y:S03]  /*3210*/  LDC R10, c[0x0][0x28c] ;  /* 0x0000a300ff0a7b82 */ /* 0x003e260000000800 */
[----:B------:R-:W-:-:S06]  /*3220*/  USEL UR6, URZ, 0x1, !UP0 ;  /* 0x000000013f067887 */ /* 0x000fcc000c000000 */
[----:B------:R-:W-:Y:S02]  /*3230*/  ISETP.NE.AND P0, PT, RZ, UR6, PT ;  /* 0x00000006ff007c0c */ /* 0x000fe4000bf05270 */
[----:B0-----:R-:W-:-:S11]  /*3240*/  ISETP.GE.AND P1, PT, R10, 0x1, PT ;  /* 0x000000010a00780c */ /* 0x001fd60003f26270 */
[----:B------:R-:W-:Y:S05]  /*3250*/  @!P0 BRA `(.L_x_33) ;  /* 0x0000000400848947 */ /* 0x000fea0003800000 */
[----:B------:R-:W-:Y:S02]  /*3260*/  WARPGROUP.DEPBAR.LE gsb0, 0x0 ;  /* 0x00008000000079c5 */ /* 0x000fe40000010000 */
[----:B------:R-:W-:Y:S01]  /*3270*/  FADD R213, R72, R213 ;  /* 0x000000d548d57221 */ /* 0x000fe20000000000 */
        /* <DEDUP_REMOVED lines=94> */
[----:B------:R-:W-:-:S07]  /*3860*/  FADD R22, R22, R71 ;  /* 0x0000004716167221 */ /* 0x000fce0000000000 */
.L_x_33:
[----:B------:R-:W-:Y:S02]  /*3870*/  WARPGROUP.DEPBAR.LE gsb0, 0x0 ;  /* 0x00008000000079c5 */ /* 0x000fe40000010000 */
[----:B------:R-:W-:Y:S05]  /*3880*/  @!P1 BRA `(.L_x_34) ;  /* 0x0000000000549947 */ /* 0x000fea0003800000 */
[----:B------:R-:W-:-:S13]  /*3890*/  ISETP.NE.AND P0, PT, R214, 0x3, PT ;  /* 0x00000003d600780c */ /* 0x000fda0003f05270 */
[----:B------:R-:W-:Y:S05]  /*38a0*/  @!P0 BRA `(.L_x_35) ;  /* 0x0000000000048947 */ /* 0x000fea0003800000 */
[----:B------:R-:W-:Y:S01]  /*38b0*/  BPT.TRAP 0x1 ;  /* 0x000000040000795c */ /* 0x000fe20000300000 */
.L_x_35:
[----:B------:R-:W-:Y:S01]  /*38c0*/  ISETP.NE.AND P0, PT, R6, RZ, PT ;  /* 0x000000ff0600720c */ /* 0x000fe20003f05270 */
[----:B------:R-:W-:Y:S01]  /*38d0*/  BSSY B0, `(.L_x_36) ;  /* 0x000000e000007945 */ /* 0x000fe20003800000 */
[----:B------:R-:W-:-:S11]  /*38e0*/  ISETP.GT.U32.AND P1, PT, R4, 0x1, PT ;  /* 0x000000010400780c */ /* 0x000fd60003f24070 */
[----:B------:R-:W-:Y:S05]  /*38f0*/  @!P0 BRA `(.L_x_37) ;  /* 0x00000000002c8947 */ /* 0x000fea0003800000 */
[----:B------:R-:W-:-:S04]  /*3900*/  UISETP.LT.AND UP0, UPT, UR9, 0x1, UPT ;  /* 0x000000010900788c */ /* 0x000fc8000bf01270 */
[----:B------:R-:W-:-:S04]  /*3910*/  USEL UR8, UR9, 0x1, UP0 ;  /* 0x0000000109087887 */ /* 0x000fc80008000000 */
[----:B------:R-:W-:-:S04]  /*3920*/  UIADD3 UR8, UR5, UR9, -UR8 ;  /* 0x0000000905087290 */ /* 0x000fc8000fffe808 */
[----:B------:R-:W-:-:S04]  /*3930*/  UIMAD.WIDE.U32 UR6, UR8, 0x51eb851f, URZ ;  /* 0x51eb851f080678a5 */ /* 0x000fc8000f8e003f */
[----:B------:R-:W-:-:S04]  /*3940*/  USHF.R.U32.HI UR6, URZ, 0x3, UR7 ;  /* 0x000000033f067899 */ /* 0x000fc80008011607 */
[----:B------:R-:W-:-:S04]  /*3950*/  UIMAD UR8, UR6, -0x19, UR8 ;  /* 0xffffffe7060878a4 */ /* 0x000fc8000f8e0208 */
[----:B------:R-:W-:-:S04]  /*3960*/  ULEA UR8, UR8, UR10, 0x3 ;  /* 0x0000000a08087291 */ /* 0x000fc8000f8e183f */
[----:B------:R-:W-:-:S06]  /*3970*/  UIADD3 UR8, UR8, 0xc8, URZ ;  /* 0x000000c808087890 */ /* 0x000fcc000fffe03f */
[----:B------:R-:W-:-:S05]  /*3980*/  IMAD.U32 R10, RZ, RZ, UR8 ;  /* 0x00000008ff0a7e24 */ /* 0x000fca000f8e00ff */
[----:B------:R-:W-:-:S04]  /*3990*/  PRMT R10, R7, 0x654, R10 ;  /* 0x00000654070a7816 */ /* 0x000fc8000000000a */
[----:B------:R0:W-:Y:S03]  /*39a0*/  SYNCS.ARRIVE.TRANS64.RED.A1T0 RZ, [R10+URZ], RZ ;  /* 0x000000ff0aff79a7 */ /* 0x0001e6000810043f */
.L_x_37:
[----:B------:R-:W-:Y:S05]  /*39b0*/  BSYNC B0 ;  /* 0x0000000000007941 */ /* 0x000fea0003800000 */
.L_x_36:
[----:B------:R-:W-:Y:S05]  /*39c0*/  @P1 BRA `(.L_x_34) ;  /* 0x0000000000041947 */ /* 0x000fea0003800000 */
[----:B------:R-:W-:Y:S01]  /*39d0*/  BPT.TRAP 0x1 ;  /* 0x000000040000795c */ /* 0x000fe20000300000 */
.L_x_34:
[----:B------:R-:W1:Y:S01]  /*39e0*/  LDC R14, c[0x0][0x288] ;  /* 0x0000a200ff0e7b82 */ /* 0x000e620000000800 */
[--C-:B0-----:R-:W-:Y:S01]  /*39f0*/  SHF.R.U32.HI R10, RZ, 0x2, R0.reuse ;  /* 0x00000002ff0a7819 */ /* 0x101fe20000011600 */
[----:B------:R-:W-:Y:S01]  /*3a00*/  IMAD R29, R9, 0x60, RZ ;  /* 0x00000060091d7824 */ /* 0x000fe200078e02ff */
[----:B------:R-:W-:Y:S01]  /*3a10*/  SHF.R.U32.HI R13, RZ, 0x7, R0 ;  /* 0x00000007ff0d7819 */ /* 0x000fe20000011600 */
[----:B------:R-:W-:Y:S01]  /*3a20*/  UIADD3 UR5, UR9, UR5, URZ ;  /* 0x0000000509057290 */ /* 0x000fe2000fffe03f */
[----:B------:R-:W-:Y:S01]  /*3a30*/  LOP3.LUT R11, R10, 0x7, RZ, 0xc0, !PT ;  /* 0x000000070a0b7812 */ /* 0x000fe200078ec0ff */
[C---:B------:R-:W-:Y:S01]  /*3a40*/  IMAD.SHL.U32 R18, R0.reuse, 0x2, RZ ;  /* 0x0000000200127824 */ /* 0x040fe200078e00ff */
[----:B------:R-:W-:Y:S01]  /*3a50*/  LOP3.LUT R10, R13, 0x1, RZ, 0xc0, !PT ;  /* 0x000000010d0a7812 */ /* 0x000fe200078ec0ff */
[----:B------:R-:W-:Y:S01]  /*3a60*/  UISETP.GT.U32.AND UP0, UPT, UR5, 0x18, UPT ;  /* 0x000000180500788c */ /* 0x000fe2000bf04070 */
[C---:B------:R-:W-:Y:S01]  /*3a70*/  LOP3.LUT R12, R0.reuse, 0x60, RZ, 0xc0, !PT ;  /* 0x00000060000c7812 */ /* 0x040fe200078ec0ff */
[----:B------:R-:W-:Y:S01]  /*3a80*/  ULDC UR12, c[0x0][0x284] ;  /* 0x0000a100000c7ab9 */ /* 0x000fe20000000800 */
[----:B------:R-:W-:Y:S01]  /*3a90*/  LOP3.LUT R9, R0, 0x3, RZ, 0xc0, !PT ;  /* 0x0000000300097812 */ /* 0x000fe200078ec0ff */
[----:B------:R-:W-:Y:S01]  /*3aa0*/  IMAD.SHL.U32 R16, R10, 0x40, RZ ;  /* 0x000000400a107824 */ /* 0x000fe200078e00ff */
[----:B------:R-:W-:Y:S01]  /*3ab0*/  SHF.R.U32.HI R12, RZ, 0x1, R12 ;  /* 0x00000001ff0c7819 */ /* 0x000fe2000001160c */
[----:B------:R-:W-:Y:S01]  /*3ac0*/  UISETP.LT.U32.AND UP0, UPT, UR9, 0x19, UP0 ;  /* 0x000000190900788c */ /* 0x000fe20008701070 */
[----:B------:R-:W-:Y:S01]  /*3ad0*/  SHF.R.S32.HI R26, RZ, 0x1f, R5 ;  /* 0x0000001fff1a7819 */ /* 0x000fe20000011405 */
[----:B------:R-:W-:Y:S01]  /*3ae0*/  UISETP.GE.U32.AND UP1, UPT, UR9, 0x19, UPT ;  /* 0x000000190900788c */ /* 0x000fe2000bf26070 */
[--C-:B------:R-:W-:Y:S01]  /*3af0*/  IADD3 R13, RZ, -R12, -R11.reuse ;  /* 0x8000000cff0d7210 */ /* 0x100fe20007ffe80b */
[----:B------:R-:W-:Y:S01]  /*3b00*/  ULDC.64 UR10, c[0x0][0x5d0] ;  /* 0x00017400000a7ab9 */ /* 0x000fe20000000a00 */
[----:B------:R-:W-:Y:S01]  /*3b10*/  LOP3.LUT R11, R16, 0x40, R11, 0xe2, !PT ;  /* 0x00000040100b7812 */ /* 0x000fe200078ee20b */
[----:B------:R-:W-:Y:S01]  /*3b20*/  UIMAD.WIDE.U32 UR6, UR5, 0x51eb851f, URZ ;  /* 0x51eb851f050678a5 */ /* 0x000fe2000f8e003f */
[----:B------:R-:W-:Y:S01]  /*3b30*/  LOP3.LUT R18, R29, 0x6, R18, 0xf8, !PT ;  /* 0x000000061d127812 */ /* 0x000fe200078ef812 */
[----:B------:R-:W-:Y:S01]  /*3b40*/  IMAD R13, R10, -0x40, R13 ;  /* 0xffffffc00a0d7824 */ /* 0x000fe200078e020d */
[----:B------:R-:W-:Y:S01]  /*3b50*/  USEL UR8, URZ, 0x1, !UP0 ;  /* 0x000000013f087887 */ /* 0x000fe2000c000000 */
[----:B-1----:R-:W-:Y:S01]  /*3b60*/  IMAD R16, R9, -0x2, R14 ;  /* 0xfffffffe09107824 */ /* 0x002fe200078e020e */
[----:B------:R-:W-:Y:S01]  /*3b70*/  ISETP.GE.AND P0, PT, R29, R14, PT ;  /* 0x0000000e1d00720c */ /* 0x000fe20003f06270 */
[----:B------:R-:W-:Y:S01]  /*3b80*/  IMAD R14, R8, 0xc0, RZ ;  /* 0x000000c0080e7824 */ /* 0x000fe200078e02ff */
[----:B------:R-:W-:Y:S01]  /*3b90*/  SHF.R.S32.HI R19, RZ, 0x1f, R18 ;  /* 0x0000001fff137819 */ /* 0x000fe20000011412 */
[----:B------:R-:W-:Y:S01]  /*3ba0*/  IMAD R10, R26, UR10, RZ ;  /* 0x0000000a1a0a7c24 */ /* 0x000fe2000f8e02ff */
[----:B------:R-:W-:Y:S01]  /*3bb0*/  USHF.R.U32.HI UR6, URZ, 0x3, UR7 ;  /* 0x000000033f067899 */ /* 0x000fe20008011607 */
[----:B------:R-:W-:Y:S01]  /*3bc0*/  LOP3.LUT R12, R11, R12, RZ, 0xfc, !PT ;  /* 0x0000000c0b0c7212 */ /* 0x000fe200078efcff */
[----:B------:R-:W-:Y:S01]  /*3bd0*/  ULOP3.LUT UR4, UR4, UR8, URZ, 0x3c, !UPT ;  /* 0x0000000804047292 */ /* 0x000fe2000f8e3c3f */
[C---:B------:R-:W-:Y:S01]  /*3be0*/  ISETP.GE.OR P0, PT, R14.reuse, UR12, P0 ;  /* 0x0000000c0e007c0c */ /* 0x040fe20008706670 */
[C---:B------:R-:W-:Y:S01]  /*3bf0*/  IMAD R9, R5.reuse, UR11, R10 ;  /* 0x0000000b05097c24 */ /* 0x040fe2000f8e020a */
[----:B------:R-:W-:Y:S01]  /*3c00*/  IADD3 R30, -R14, UR12, R13 ;  /* 0x0000000c0e1e7c10 */ /* 0x000fe2000fffe10d */
[----:B------:R-:W-:Y:S01]  /*3c10*/  IMAD.WIDE.U32 R10, R5, UR10, R18 ;  /* 0x0000000a050a7c25 */ /* 0x000fe2000f8e0012 */
[----:B------:R-:W-:-:S02]  /*3c20*/  UIMAD UR5, UR6, -0x19, UR5 ;  /* 0xffffffe7060578a4 */ /* 0x000fc4000f8e0205 */
[----:B------:R-:W-:Y:S01]  /*3c30*/  @UP1 ULOP3.LUT UR4, UR4, 0x1, UR6, 0x78, !UPT ;  /* 0x0000000104041892 */ /* 0x000fe2000f8e7806 */
[----:B------:R-:W-:Y:S02]  /*3c40*/  IMAD.MOV.U32 R13, RZ, RZ, RZ ;  /* 0x000000ffff0d7224 */ /* 0x000fe400078e00ff */
[----:B------:R-:W-:Y:S02]  /*3c50*/  IMAD.IADD R11, R11, 0x1, R9 ;  /* 0x000000010b0b7824 */ /* 0x000fe400078e0209 */
[----:B------:R-:W-:-:S04]  /*3c60*/  IMAD.WIDE R8, R8, 0xc0, R12 ;  /* 0x000000c008087825 */ /* 0x000fc800078e020c */
[----:B------:R-:W-:Y:S02]  /*3c70*/  IMAD.IADD R29, R16, 0x1, -R29 ;  /* 0x00000001101d7824 */ /* 0x000fe400078e0a1d */
[----:B------:R-:W-:Y:S01]  /*3c80*/  IMAD.MOV.U32 R28, RZ, RZ, -0x1 ;  /* 0xffffffffff1c7424 */ /* 0x000fe200078e00ff */
[----:B------:R-:W-:Y:S06]  /*3c90*/  @P0 BRA `(.L_x_38) ;  /* 0x0000006800840947 */ /* 0x000fec0003800000 */
[----:B------:R-:W0:Y:S01]  /*3ca0*/  LDC.64 R14, c[0x0][0x5c8] ;  /* 0x00017200ff0e7b82 */ /* 0x000e220000000a00 */
[----:B------:R-:W-:Y:S01]  /*3cb0*/  ULDC.64 UR6, c[0x0][0x5c0] ;  /* 0x0001700000067ab9 */ /* 0x000fe20000000a00 */
[----:B------:R-:W-:Y:S01]  /*3cc0*/  BSSY B0, `(.L_x_38) ;  /* 0x000069e000007945 */ /* 0x000fe20003800000 */
[-C--:B0-----:R-:W-:Y:S01]  /*3cd0*/  IMAD R16, R9, R14.reuse, RZ ;  /* 0x0000000e09107224 */ /* 0x081fe200078e02ff */
[----:B------:R-:W-:Y:S01]  /*3ce0*/  SHF.L.U64.HI R24, R14, 0x3, R15 ;  /* 0x000000030e187819 */ /* 0x000fe2000001020f */
[----:B------:R-:W-:-:S04]  /*3cf0*/  IMAD.WIDE.U32 R12, R8, R14, R10 ;  /* 0x0000000e080c7225 */ /* 0x000fc800078e000a */
[----:B------:R-:W-:Y:S01]  /*3d00*/  IMAD R11, R8, R15, R16 ;  /* 0x0000000f080b7224 */ /* 0x000fe200078e0210 */
[----:B------:R-:W-:Y:S01]  /*3d10*/  IADD3 R10, P4, R12, UR6, RZ ;  /* 0x000000060c0a7c10 */ /* 0x000fe2000ff9e0ff */
[C---:B------:R-:W-:Y:S01]  /*3d20*/  IMAD.SHL.U32 R25, R14.reuse, 0x8, RZ ;  /* 0x000000080e197824 */ /* 0x040fe200078e00ff */
[----:B------:R-:W-:Y:S01]  /*3d30*/  LEA R16, P2, R14, R12, 0x7 ;  /* 0x0000000c0e107211 */ /* 0x000fe200078438ff */
[----:B------:R-:W-:-:S03]  /*3d40*/  IMAD.IADD R13, R13, 0x1, R11 ;  /* 0x000000010d0d7824 */ /* 0x000fc600078e020b */
[----:B------:R-:W-:Y:S02]  /*3d50*/  IADD3 R12, P1, P0, R12, UR6, R25 ;  /* 0x000000060c0c7c10 */ /* 0x000fe4000f83e019 */
[----:B------:R-:W-:Y:S02]  /*3d60*/  IADD3.X R11, R13, UR7, RZ, P4, !PT ;  /* 0x000000070d0b7c10 */ /* 0x000fe4000a7fe4ff */
[----:B---3-5:R-:W-:Y:S02]  /*3d70*/  FSETP.NEU.AND P4, PT, R21, RZ, PT ;  /* 0x000000ff1500720b */ /* 0x028fe40003f8d000 */
[----:B------:R-:W-:Y:S02]  /*3d80*/  LEA.HI.X R17, R14, R13, R15, 0x7, P2 ;  /* 0x0000000d0e117211 */ /* 0x000fe400010f3c0f */
[C---:B------:R-:W-:Y:S02]  /*3d90*/  IADD3 R14, P2, R16.reuse, UR6, RZ ;  /* 0x00000006100e7c10 */ /* 0x040fe4000ff5e0ff */
[----:B------:R-:W-:-:S02]  /*3da0*/  IADD3 R16, P5, P6, R16, UR6, R25 ;  /* 0x0000000610107c10 */ /* 0x000fc4000febe019 */
[----:B------:R-:W-:Y:S02]  /*3db0*/  IADD3.X R15, R17, UR7, RZ, P2, !PT ;  /* 0x00000007110f7c10 */ /* 0x000fe400097fe4ff */
[--C-:B------:R-:W-:Y:S02]  /*3dc0*/  IADD3.X R13, R13, UR7, R24.reuse, P1, P0 ;  /* 0x000000070d0d7c10 */ /* 0x100fe40008fe0418 */
[----:B------:R-:W-:Y:S01]  /*3dd0*/  IADD3.X R17, R17, UR7, R24, P5, P6 ;  /* 0x0000000711117c10 */ /* 0x000fe2000afec418 */
[----:B------:R-:W-:Y:S06]  /*3de0*/  @!P4 BRA `(.L_x_39) ;  /* 0x00000050001cc947 */ /* 0x000fec0003800000 */
[----:B------:R-:W-:Y:S01]  /*3df0*/  ULDC.64 UR6, c[0x0][0x5b8] ;  /* 0x00016e0000067ab9 */ /* 0x000fe20000000a00 */
[----:B------:R-:W-:Y:S01]  /*3e00*/  ISETP.GE.AND P0, PT, R30, 0x1, PT ;  /* 0x000000011e00780c */ /* 0x000fe20003f06270 */
[----:B------:R-:W-:Y:S01]  /*3e10*/  IMAD R24, R26, UR6, RZ ;  /* 0x000000061a187c24 */ /* 0x000fe2000f8e02ff */
[----:B------:R-:W-:Y:S01]  /*3e20*/  ULDC.64 UR10, c[0x0][0x5a8] ;  /* 0x00016a00000a7ab9 */ /* 0x000fe20000000a00 */
[----:B------:R-:W-:Y:S01]  /*3e30*/  IMAD.WIDE.U32 R18, R5, UR6, R18 ;  /* 0x0000000605127c25 */ /* 0x000fe2000f8e0012 */
[----:B------:R-:W-:Y:S01]  /*3e40*/  ISETP.LT.OR P4, PT, R29, 0x1, !P0 ;  /* 0x000000011d00780c */ /* 0x000fe20004781670 */
[----:B------:R-:W-:Y:S02]  /*3e50*/  BSSY B1, `(.L_x_40) ;  /* 0x000000c000017945 */ /* 0x000fe40003800000 */
[----:B------:R-:W-:Y:S01]  /*3e60*/  IMAD R5, R5, UR7, R24 ;  /* 0x0000000705057c24 */ /* 0x000fe2000f8e0218 */
[----:B------:R-:W-:-:S03]  /*3e70*/  ULDC.64 UR6, c[0x0][0x5b0] ;  /* 0x00016c0000067ab9 */ /* 0x000fc60000000a00 */
[----:B------:R-:W-:Y:S02]  /*3e80*/  IMAD.IADD R19, R19, 0x1, R5 ;  /* 0x0000000113137824 */ /* 0x000fe400078e0205 */
[----:B------:R-:W-:Y:S02]  /*3e90*/  IMAD R5, R9, UR6, RZ ;  /* 0x0000000609057c24 */ /* 0x000fe4000f8e02ff */
[----:B------:R-:W-:-:S04]  /*3ea0*/  IMAD.WIDE.U32 R24, R8, UR6, R18 ;  /* 0x0000000608187c25 */ /* 0x000fc8000f8e0012 */
[----:B------:R-:W-:Y:S01]  /*3eb0*/  IMAD R5, R8, UR7, R5 ;  /* 0x0000000708057c24 */ /* 0x000fe2000f8e0205 */
[----:B------:R-:W-:-:S04]  /*3ec0*/  IADD3 R24, P1, R24, UR10, RZ ;  /* 0x0000000a18187c10 */ /* 0x000fc8000ff3e0ff */
[--C-:B------:R-:W-:Y:S02]  /*3ed0*/  IADD3.X R25, R25, UR11, R5.reuse, P1, !PT ;  /* 0x0000000b19197c10 */ /* 0x100fe40008ffe405 */
[----:B------:R-:W-:Y:S01]  /*3ee0*/  PRMT R5, RZ, 0x7610, R5 ;  /* 0x00007610ff057816 */ /* 0x000fe20000000005 */
[----:B------:R-:W-:Y:S06]  /*3ef0*/  @P4 BRA `(.L_x_41) ;  /* 0x0000000000044947 */ /* 0x000fec0003800000 */
[----:B------:R0:W5:Y:S02]  /*3f00*/  LDG.E.U8 R5, desc[UR16][R24.64] ;  /* 0x0000001018057981 */ /* 0x000164000c1e1100 */
.L_x_41:
[----:B------:R-:W-:Y:S05]  /*3f10*/  BSYNC B1 ;  /* 0x0000000000017941 */ /* 0x000fea0003800000 */
.L_x_40:
[----:B-----5:R-:W-:Y:S01]  /*3f20*/  LOP3.LUT R5, R5, 0xff, RZ, 0xc0, !PT ;  /* 0x000000ff05057812 */ /* 0x020fe200078ec0ff */
[----:B------:R-:W-:Y:S01]  /*3f30*/  BSSY B1, `(.L_x_42) ;  /* 0x000000b000017945 */ /* 0x000fe20003800000 */
[----:B------:R-:W-:Y:S02]  /*3f40*/  ISETP.LT.OR P2, PT, R29, 0x2, !P0 ;  /* 0x000000021d00780c */ /* 0x000fe40004741670 */
[----:B------:R-:W-:-:S05]  /*3f50*/  F2FP.F16.E4M3.UNPACK_B R5, R5 ;  /* 0x00000005ff05723e */ /* 0x000fca00020006ff */
[----:B------:R-:W-:Y:S01]  /*3f60*/  HADD2.F32 R26, -RZ, R5.H0_H0 ;  /* 0x20000005ff1a7230 */ /* 0x000fe20000004100 */
[----:B------:R-:W-:-:S04]  /*3f70*/  PRMT R5, RZ, 0x7610, R5 ;  /* 0x00007610ff057816 */ /* 0x000fc80000000005 */
[----:B------:R-:W-:-:S04]  /*3f80*/  FMUL R26, R26, R21 ;  /* 0x000000151a1a7220 */ /* 0x000fc80000400000 */
[----:B--2---:R-:W-:-:S05]  /*3f90*/  FFMA R26, R213, R20, R26 ;  /* 0x00000014d51a7223 */ /* 0x004fca000000001a */
[----:B------:R-:W-:-:S05]  /*3fa0*/  F2FP.SATFINITE.E4M3.F32.PACK_AB_MERGE_C R27, RZ, R26, RZ ;  /* 0x0000001aff1b723e */ /* 0x000fca00048070ff */
[----:B------:R1:W-:Y:S01]  /*3fb0*/  @!P4 STG.E.U8 desc[UR16][R10.64], R27 ;  /* 0x0000001b0a00c986 */ /* 0x0003e2000c101110 */
[----:B------:R-:W-:Y:S05]  /*3fc0*/  @P2 BRA `(.L_x_43) ;  /* 0x0000000000042947 */ /* 0x000fea0003800000 */
[----:B------:R2:W5:Y:S02]  /*3fd0*/  LDG.E.U8 R5, desc[UR16][R24.64+0x1] ;  /* 0x0000011018057981 */ /* 0x000564000c1e1100 */
.L_x_43:
[----:B------:R-:W-:Y:S05]  /*3fe0*/  BSYNC B1 ;  /* 0x0000000000017941 */ /* 0x000fea0003800000 */
.L_x_42:
[----:B-----5:R-:W-:Y:S01]  /*3ff0*/  LOP3.LUT R5, R5, 0xff, RZ, 0xc0, !PT ;  /* 0x000000ff05057812 */ /* 0x020fe200078ec0ff */
[----:B------:R-:W-:Y:S01]  /*4000*/  BSSY B1, `(.L_x_44) ;  /* 0x0000013000017945 */ /* 0x000fe20003800000 */
[----:B------:R-:W-:Y:S02]  /*4010*/  IADD3 R31, P1, R8, 0x8, RZ ;  /* 0x00000008081f7810 */ /* 0x000fe40007f3e0ff */
[----:B------:R-:W-:-:S03]  /*4020*/  F2FP.F16.E4M3.UNPACK_B R5, R5 ;  /* 0x00000005ff05723e */ /* 0x000fc600020006ff */
[----:B-1----:R-:W-:Y:S01]  /*4030*/  IMAD.X R27, RZ, RZ, R9, P1 ;  /* 0x000000ffff1b7224 */ /* 0x002fe200008e0609 */
[----:B------:R-:W-:Y:S01]  /*4040*/  ISETP.GE.AND P1, PT, R30, 0x9, PT ;  /* 0x000000091e00780c */ /* 0x000fe20003f26270 */
[----:B------:R-:W-:Y:S02]  /*4050*/  HADD2.F32 R26, -RZ, R5.H0_H0 ;  /* 0x20000005ff1a7230 */ /* 0x000fe40000004100 */
[----:B------:R-:W-:Y:S01]  /*4060*/  IMAD R32, R27, UR6, RZ ;  /* 0x000000061b207c24 */ /* 0x000fe2000f8e02ff */
[----:B------:R-:W-:Y:S02]  /*4070*/  ISETP.LT.OR P5, PT, R29, 0x1, !P1 ;  /* 0x000000011d00780c */ /* 0x000fe40004fa1670 */
[----:B------:R-:W-:Y:S01]  /*4080*/  FMUL R5, R26, R21 ;  /* 0x000000151a057220 */ /* 0x000fe20000400000 */
[----:B------:R-:W-:-:S04]  /*4090*/  IMAD.WIDE.U32 R26, R31, UR6, R18 ;  /* 0x000000061f1a7c25 */ /* 0x000fc8000f8e0012 */
[----:B------:R-:W-:Y:S01]  /*40a0*/  FFMA R5, R212, R20, R5 ;  /* 0x00000014d4057223 */ /* 0x000fe20000000005 */
[----:B------:R-:W-:Y:S01]  /*40b0*/  IMAD R31, R31, UR7, R32 ;  /* 0x000000071f1f7c24 */ /* 0x000fe2000f8e0220 */
[----:B------:R-:W-:-:S03]  /*40c0*/  IADD3 R26, P4, R26, UR10, RZ ;  /* 0x0000000a1a1a7c10 */ /* 0x000fc6000ff9e0ff */
[----:B------:R-:W-:Y:S02]  /*40d0*/  F2FP.SATFINITE.E4M3.F32.PACK_AB_MERGE_C R33, RZ, R5, RZ ;  /* 0x00000005ff21723e */ /* 0x000fe400048070ff */
[----:B------:R-:W-:Y:S02]  /*40e0*/  IADD3.X R27, R27, UR11, R31, P4, !PT ;  /* 0x0000000b1b1b7c10 */ /* 0x000fe4000a7fe41f */
[----:B------:R-:W-:Y:S01]  /*40f0*/  PRMT R5, RZ, 0x7610, R5 ;  /* 0x00007610ff057816 */ /* 0x000fe20000000005 */
[----:B------:R1:W-:Y:S01]  /*4100*/  @!P2 STG.E.U8 desc[UR16][R10.64+0x1], R33 ;  /* 0x000001210a00a986 */ /* 0x0003e2000c101110 */
[----:B------:R-:W-:Y:S05]  /*4110*/  @P5 BRA `(.L_x_45) ;  /* 0x0000000000045947 */ /* 0x000fea0003800000 */
[----:B------:R3:W5:Y:S02]  /*4120*/  LDG.E.U8 R5, desc[UR16][R26.64] ;  /* 0x000000101a057981 */ /* 0x000764000c1e1100 */
.L_x_45:
[----:B------:R-:W-:Y:S05]  /*4130*/  BSYNC B1 ;  /* 0x0000000000017941 */ /* 0x000fea0003800000 */
.L_x_44:
[----:B-----5:R-:W-:Y:S01]  /*4140*/  LOP3.LUT R5, R5, 0xff, RZ, 0xc0, !PT ;  /* 0x000000ff05057812 */ /* 0x020fe200078ec0ff */
[----:B------:R-:W-:Y:S01]  /*4150*/  BSSY B1, `(.L_x_46) ;  /* 0x000000b000017945 */ /* 0x000fe20003800000 */
[----:B------:R-:W-:Y:S02]  /*4160*/  ISETP.LT.OR P2, PT, R29, 0x2, !P1 ;  /* 0x000000021d00780c */ /* 0x000fe40004f41670 */
[----:B------:R-:W-:-:S05]  /*4170*/  F2FP.F16.E4M3.UNPACK_B R5, R5 ;  /* 0x00000005ff05723e */ /* 0x000fca00020006ff */
[----:B------:R-:W-:Y:S01]  /*4180*/  HADD2.F32 R32, -RZ, R5.H0_H0 ;  /* 0x20000005ff207230 */ /* 0x000fe20000004100 */
[----:B------:R-:W-:-:S04]  /*4190*/  PRMT R5, RZ, 0x7610, R5 ;  /* 0x00007610ff057816 */ /* 0x000fc80000000005 */
[----:B------:R-:W-:-:S04]  /*41a0*/  FMUL R32, R32, R21 ;  /* 0x0000001520207220 */ /* 0x000fc80000400000 */
[----:B------:R-:W-:-:S05]  /*41b0*/  FFMA R32, R211, R20, R32 ;  /* 0x00000014d3207223 */ /* 0x000fca0000000020 */
[----:B------:R-:W-:-:S05]  /*41c0*/  F2FP.SATFINITE.E4M3.F32.PACK_AB_MERGE_C R31, RZ, R32, RZ ;  /* 0x00000020ff1f723e */ /* 0x000fca00048070ff */
[----:B------:R4:W-:Y:S01]  /*41d0*/  @!P5 STG.E.U8 desc[UR16][R12.64], R31 ;  /* 0x0000001f0c00d986 */ /* 0x0009e2000c101110 */
[----:B------:R-:W-:Y:S05]  /*41e0*/  @P2 BRA `(.L_x_47) ;  /* 0x0000000000042947 */ /* 0x000fea0003800000 */
[----:B------:R0:W5:Y:S02]  /*41f0*/  LDG.E.U8 R5, desc[UR16][R26.64+0x1] ;  /* 0x000001101a057981 */ /* 0x000164000c1e1100 */
.L_x_47:
[----:B------:R-:W-:Y:S05]  /*4200*/  BSYNC B1 ;  /* 0x0000000000017941 */ /* 0x000fea0003800000 */
.L_x_46:
[----:B-----5:R-:W-:Y:S01]  /*4210*/  LOP3.LUT R5, R5, 0xff, RZ, 0xc0, !PT ;  /* 0x000000ff05057812 */ /* 0x020fe200078ec0ff */
[----:B------:R-:W-:Y:S01]  /*4220*/  BSSY B1, `(.L_x_48) ;  /* 0x000000b000017945 */ /* 0x000fe20003800000 */
[----:B------:R-:W-:Y:S02]  /*4230*/  ISETP.LT.OR P4, PT, R29, 0x9, !P0 ;  /* 0x000000091d00780c */ /* 0x000fe40004781670 */
[----:B------:R-:W-:-:S05]  /*4240*/  F2FP.F16.E4M3.UNPACK_B R5, R5 ;  /* 0x00000005ff05723e */ /* 0x000fca00020006ff */
[----:B------:R-:W-:-:S05]  /*4250*/  HADD2.F32 R32, -RZ, R5.H0_H0 ;  /* 0x20000005ff207230 */ /* 0x000fca0000004100 */
[----:B------:R-:W-:-:S04]  /*4260*/  FMUL R5, R32, R21 ;  /* 0x0000001520057220 */ /* 0x000fc80000400000 */
[----:B------:R-:W-:-:S05]  /*4270*/  FFMA R5, R210, R20, R5 ;  /* 0x00000014d2057223 */ /* 0x000fca0000000005 */
[----:B----4-:R-:W-:Y:S02]  /*4280*/  F2FP.SATFINITE.E4M3.F32.PACK_AB_MERGE_C R31, RZ, R5, RZ ;  /* 0x00000005ff1f723e */ /* 0x010fe400048070ff */
[----:B------:R-:W-:-:S03]  /*4290*/  PRMT R5, RZ, 0x7610, R5 ;  /* 0x00007610ff057816 */ /* 0x000fc60000000005 */
[----:B------:R4:W-:Y:S01]  /*42a0*/  @!P2 STG.E.U8 desc[UR16][R12.64+0x1], R31 ;  /* 0x0000011f0c00a986 */ /* 0x0009e2000c101110 */
[----:B------:R-:W-:Y:S05]  /*42b0*/  @P4 BRA `(.L_x_49) ;  /* 0x0000000000044947 */ /* 0x000fea0003800000 */
[----:B------:R0:W5:Y:S02]  /*42c0*/  LDG.E.U8 R5, desc[UR16][R24.64+0x8] ;  /* 0x0000081018057981 */ /* 0x000164000c1e1100 */
.L_x_49:
[----:B------:R-:W-:Y:S05]  /*42d0*/  BSYNC B1 ;  /* 0x0000000000017941 */ /* 0x000fea0003800000 */
.L_x_48:
        /* <DEDUP_REMOVED lines=8> */
[----:B----4-:R-:W-:-:S05]  /*4360*/  F2FP.SATFINITE.E4M3.F32.PACK_AB_MERGE_C R31, RZ, R32, RZ ;  /* 0x00000020ff1f723e */ /* 0x010fca00048070ff */
[----:B------:R4:W-:Y:S01]  /*4370*/  @!P4 STG.E.U8 desc[UR16][R10.64+0x8], R31 ;  /* 0x0000081f0a00c986 */ /* 0x0009e2000c101110 */
[----:B------:R-:W-:Y:S05]  /*4380*/  @P2 BRA `(.L_x_51) ;  /* 0x0000000000042947 */ /* 0x000fea0003800000 */
[----:B------:R0:W5:Y:S02]  /*4390*/  LDG.E.U8 R5, desc[UR16][R24.64+0x9] ;  /* 0x0000091018057981 */ /* 0x000164000c1e1100 */
.L_x_51:
[----:B------:R-:W-:Y:S05]  /*43a0*/  BSYNC B1 ;  /* 0x0000000000017941 */ /* 0x000fea0003800000 */
.L_x_50:
        /* <DEDUP_REMOVED lines=12> */
.L_x_53:
[----:B------:R-:W-:Y:S05]  /*4470*/  BSYNC B1 ;  /* 0x0000000000017941 */ /* 0x000fea0003800000 */
.L_x_52:
        /* <DEDUP_REMOVED lines=12> */
.L_x_55:
[----:B------:R-:W-:Y:S05]  /*4540*/  BSYNC B1 ;  /* 0x0000000000017941 */ /* 0x000fea0003800000 */
.L_x_54:
        /* <DEDUP_REMOVED lines=12> */
.L_x_57:
[----:B------:R-:W-:Y:S05]  /*4610*/  BSYNC B1 ;  /* 0x0000000000017941 */ /* 0x000fea0003800000 */
.L_x_56:
        /* <DEDUP_REMOVED lines=12> */
.L_x_59:
[----:B------:R-:W-:Y:S05]  /*46e0*/  BSYNC B1 ;  /* 0x0000000000017941 */ /* 0x000fea0003800000 */
.L_x_58:
        /* <DEDUP_REMOVED lines=12> */
.L_x_61:
[----:B------:R-:W-:Y:S05]  /*47b0*/  BSYNC B1 ;  /* 0x0000000000017941 */ /* 0x000fea0003800000 */
.L_x_60:
        /* <DEDUP_REMOVED lines=12> */
.L_x_63:
[----:B------:R-:W-:Y:S05]  /*4880*/  BSYNC B1 ;  /* 0x0000000000017941 */ /* 0x000fea0003800000 */
.L_x_62:
        /* <DEDUP_REMOVED lines=12> */
.L_x_65:
[----:B------:R-:W-:Y:S05]  /*4950*/  BSYNC B1 ;  /* 0x0000000000017941 */ /* 0x000fea0003800000 */
.L_x_64:
        /* <DEDUP_REMOVED lines=12> */
.L_x_67:
[----:B------:R-:W-:Y:S05]  /*4a20*/  BSYNC B1 ;  /* 0x0000000000017941 */ /* 0x000fea0003800000 */
.L_x_66:
        /* <DEDUP_REMOVED lines=12> */
.L_x_69:
[----:B------:R-:W-:Y:S05]  /*4af0*/  BSYNC B1 ;  /* 0x0000000000017941 */ /* 0x000fea0003800000 */
.L_x_68:
        /* <DEDUP_REMOVED lines=12> */
.L_x_71:
[----:B------:R-:W-:Y:S05]  /*4bc0*/  BSYNC B1 ;  /* 0x0000000000017941 */ /* 0x000fea0003800000 */
.L_x_70:
        /* <DEDUP_REMOVED lines=12> */
.L_x_73:
[----:B------:R-:W-:Y:S05]  /*4c90*/  BSYNC B1 ;  /* 0x0000000000017941 */ /* 0x000fea0003800000 */
.L_x_72:
        /* <DEDUP_REMOVED lines=12> */
.L_x_75:
[----:B------:R-:W-:Y:S05]  /*4d60*/  BSYNC B1 ;  /* 0x0000000000017941 */ /* 0x000fea0003800000 */
.L_x_74:
        /* <DEDUP_REMOVED lines=12> */
.L_x_77:
[----:B------:R-:W-:Y:S05]  /*4e30*/  BSYNC B1 ;  /* 0x0000000000017941 */ /* 0x000fea0003800000 */
.L_x_76:
        /* <DEDUP_REMOVED lines=12> */
.L_x_79:
[----:B------:R-:W-:Y:S05]  /*4f00*/  BSYNC B1 ;  /* 0x0000000000017941 */ /* 0x000fea0003800000 */
.L_x_78:
        /* <DEDUP_REMOVED lines=12> */
.L_x_81:
[----:B------:R-:W-:Y:S05]  /*4fd0*/  BSYNC B1 ;  /* 0x0000000000017941 */ /* 0x000fea0003800000 */
.L_x_80:
        /* <DEDUP_REMOVED lines=12> */
.L_x_83:
[----:B------:R-:W-:Y:S05]  /*50a0*/  BSYNC B1 ;  /* 0x0000000000017941 */ /* 0x000fea0003800000 */
.L_x_82:
        /* <DEDUP_REMOVED lines=12> */
.L_x_85:
[----:B------:R-:W-:Y:S05]  /*5170*/  BSYNC B1 ;  /* 0x0000000000017941 */ /* 0x000fea0003800000 */
.L_x_84:
        /* <DEDUP_REMOVED lines=12> */
.L_x_87:
[----:B------:R-:W-:Y:S05]  /*5240*/  BSYNC B1 ;  /* 0x0000000000017941 */ /* 0x000fea0003800000 */
.L_x_86:
        /* <DEDUP_REMOVED lines=12> */
.L_x_89:
[----:B------:R-:W-:Y:S05]  /*5310*/  BSYNC B1 ;  /* 0x0000000000017941 */ /* 0x000fea0003800000 */
.L_x_88:
        /* <DEDUP_REMOVED lines=12> */
.L_x_91:
[----:B------:R-:W-:Y:S05]  /*53e0*/  BSYNC B1 ;  /* 0x0000000000017941 */ /* 0x000fea0003800000 */
.L_x_90:
        /* <DEDUP_REMOVED lines=12> */
.L_x_93:
[----:B------:R-:W-:Y:S05]  /*54b0*/  BSYNC B1 ;  /* 0x0000000000017941 */ /* 0x000fea0003800000 */
.L_x_92:
        /* <DEDUP_REMOVED lines=12> */
.L_x_95:
[----:B------:R-:W-:Y:S05]  /*5580*/  BSYNC B1 ;  /* 0x0000000000017941 */ /* 0x000fea0003800000 */
.L_x_94:
        /* <DEDUP_REMOVED lines=12> */
.L_x_97:
[----:B------:R-:W-:Y:S05]  /*5650*/  BSYNC B1 ;  /* 0x0000000000017941 */ /* 0x000fea0003800000 */
.L_x_96:
        /* <DEDUP_REMOVED lines=12> */
.L_x_99:
[----:B------:R-:W-:Y:S05]  /*5720*/  BSYNC B1 ;  /* 0x0000000000017941 */ /* 0x000fea0003800000 */
.L_x_98:
        /* <DEDUP_REMOVED lines=12> */
.L_x_101:
[----:B------:R-:W-:Y:S05]  /*57f0*/  BSYNC B1 ;  /* 0x0000000000017941 */ /* 0x000fea0003800000 */
.L_x_100:
        /* <DEDUP_REMOVED lines=12> */
.L_x_103:
[----:B------:R-:W-:Y:S05]  /*58c0*/  BSYNC B1 ;  /* 0x0000000000017941 */ /* 0x000fea0003800000 */
.L_x_102:
        /* <DEDUP_REMOVED lines=12> */
.L_x_105:
[----:B------:R-:W-:Y:S05]  /*5990*/  BSYNC B1 ;  /* 0x0000000000017941 */ /* 0x000fea0003800000 */
.L_x_104:
        /* <DEDUP_REMOVED lines=12> */
.L_x_107:
[----:B------:R-:W-:Y:S05]  /*5a60*/  BSYNC B1 ;  /* 0x0000000000017941 */ /* 0x000fea0003800000 */
.L_x_106:
        /* <DEDUP_REMOVED lines=12> */
.L_x_109:
[----:B------:R-:W-:Y:S05]  /*5b30*/  BSYNC B1 ;  /* 0x0000000000017941 */ /* 0x000fea0003800000 */
.L_x_108:
        /* <DEDUP_REMOVED lines=12> */
.L_x_111:
[----:B------:R-:W-:Y:S05]  /*5c00*/  BSYNC B1 ;  /* 0x0000000000017941 */ /* 0x000fea0003800000 */
.L_x_110:
        /* <DEDUP_REMOVED lines=12> */
.L_x_113:
[----:B------:R-:W-:Y:S05]  /*5cd0*/  BSYNC B1 ;  /* 0x0000000000017941 */ /* 0x000fea0003800000 */
.L_x_112:
        /* <DEDUP_REMOVED lines=12> */
.L_x_115:
[----:B------:R-:W-:Y:S05]  /*5da0*/  BSYNC B1 ;  /* 0x0000000000017941 */ /* 0x000fea0003800000 */
.L_x_114:
        /* <DEDUP_REMOVED lines=12> */
.L_x_117:
[----:B------:R-:W-:Y:S05]  /*5e70*/  BSYNC B1 ;  /* 0x0000000000017941 */ /* 0x000fea0003800000 */
.L_x_116:
        /* <DEDUP_REMOVED lines=12> */
.L_x_119:
[----:B------:R-:W-:Y:S05]  /*5f40*/  BSYNC B1 ;  /* 0x0000000000017941 */ /* 0x000fea0003800000 */
.L_x_118:
        /* <DEDUP_REMOVED lines=12> */
.L_x_121:
[----:B------:R-:W-:Y:S05]  /*6010*/  BSYNC B1 ;  /* 0x0000000000017941 */ /* 0x000fea0003800000 */
.L_x_120:
        /* <DEDUP_REMOVED lines=12> */
.L_x_123:
[----:B------:R-:W-:Y:S05]  /*60e0*/  BSYNC B1 ;  /* 0x0000000000017941 */ /* 0x000fea0003800000 */
.L_x_122:
        /* <DEDUP_REMOVED lines=12> */
.L_x_125:
[----:B------:R-:W-:Y:S05]  /*61b0*/  BSYNC B1 ;  /* 0x0000000000017941 */ /* 0x000fea0003800000 */
.L_x_124:
        /* <DEDUP_REMOVED lines=12> */
.L_x_127:
[----:B------:R-:W-:Y:S05]  /*6280*/  BSYNC B1 ;  /* 0x0000000000017941 */ /* 0x000fea0003800000 */
.L_x_126:
        /* <DEDUP_REMOVED lines=12> */
.L_x_129:
[----:B------:R-:W-:Y:S05]  /*6350*/  BSYNC B1 ;  /* 0x0000000000017941 */ /* 0x000fea0003800000 */
.L_x_128:
        /* <DEDUP_REMOVED lines=12> */
.L_x_131:
[----:B------:R-:W-:Y:S05]  /*6420*/  BSYNC B1 ;  /* 0x0000000000017941 */ /* 0x000fea0003800000 */
.L_x_130:
[----:B-----5:R-:W-:Y:S01]  /*6430*/  LOP3.LUT R5, R5, 0xff, RZ, 0xc0, !PT ;  /* 0x000000ff05057812 */ /* 0x020fe200078ec0ff */
[----:B------:R-:W-:Y:S01]  /*6440*/  BSSY B1, `(.L_x_132) ;  /* 0x000000b000017945 */ /* 0x000fe20003800000 */
[----:B------:R-:W-:Y:S02]  /*6450*/  ISETP.LT.OR P2, PT, R29, 0x59, !P1 ;  /* 0x000000591d00780c */ /* 0x000fe40004f41670 */
[----:B------:R-:W-:-:S05]  /*6460*/  F2FP.F16.E4M3.UNPACK_B R5, R5 ;  /* 0x00000005ff05723e */ /* 0x000fca00020006ff */
[----:B0-2---:R-:W-:-:S05]  /*6470*/  HADD2.F32 R24, -RZ, R5.H0_H0 ;  /* 0x20000005ff187230 */ /* 0x005fca0000004100 */
[----:B------:R-:W-:-:S04]  /*6480*/  FMUL R5, R24, R21 ;  /* 0x0000001518057220 */ /* 0x000fc80000400000 */
[----:B------:R-:W-:-:S05]  /*6490*/  FFMA R5, R168, R20, R5 ;  /* 0x00000014a8057223 */ /* 0x000fca0000000005 */
[----:B------:R-:W-:Y:S02]  /*64a0*/  F2FP.SATFINITE.E4M3.F32.PACK_AB_MERGE_C R25, RZ, R5, RZ ;  /* 0x00000005ff19723e */ /* 0x000fe400048070ff */
[----:B------:R-:W-:-:S03]  /*64b0*/  PRMT R5, RZ, 0x7610, R5 ;  /* 0x00007610ff057816 */ /* 0x000fc60000000005 */
[----:B------:R0:W-:Y:S01]  /*64c0*/  @!P0 STG.E.U8 desc[UR16][R10.64+0x59], R25 ;  /* 0x000059190a008986 */ /* 0x0001e2000c101110 */
[----:B------:R-:W-:Y:S05]  /*64d0*/  @P2 BRA `(.L_x_133) ;  /* 0x0000000000042947 */ /* 0x000fea0003800000 */
[----:B------:R2:W5:Y:S02]  /*64e0*/  LDG.E.U8 R5, desc[UR16][R26.64+0x58] ;  /* 0x000058101a057981 */ /* 0x000564000c1e1100 */
.L_x_133:
[----:B------:R-:W-:Y:S05]  /*64f0*/  BSYNC B1 ;  /* 0x0000000000017941 */ /* 0x000fea0003800000 */
.L_x_132:
[----:B-----5:R-:W-:Y:S01]  /*6500*/  LOP3.LUT R5, R5, 0xff, RZ, 0xc0, !PT ;  /* 0x000000ff05057812 */ /* 0x020fe200078ec0ff */
[----:B------:R-:W-:Y:S01]  /*6510*/  BSSY B1, `(.L_x_134) ;  /* 0x000000b000017945 */ /* 0x000fe20003800000 */
[----:B------:R-:W-:Y:S02]  /*6520*/  ISETP.LT.OR P1, PT, R29, 0x5a, !P1 ;  /* 0x0000005a1d00780c */ /* 0x000fe40004f21670 */
[----:B------:R-:W-:-:S05]  /*6530*/  F2FP.F16.E4M3.UNPACK_B R5, R5 ;  /* 0x00000005ff05723e */ /* 0x000fca00020006ff */
[----:B01--4-:R-:W-:Y:S01]  /*6540*/  HADD2.F32 R10, -RZ, R5.H0_H0 ;  /* 0x20000005ff0a7230 */ /* 0x013fe20000004100 */
[----:B------:R-:W-:-:S04]  /*6550*/  PRMT R5, RZ, 0x7610, R5 ;  /* 0x00007610ff057816 */ /* 0x000fc80000000005 */
[----:B------:R-:W-:-:S04]  /*6560*/  FMUL R10, R10, R21 ;  /* 0x000000150a0a7220 */ /* 0x000fc80000400000 */
[----:B------:R-:W-:-:S05]  /*6570*/  FFMA R10, R167, R20, R10 ;  /* 0x00000014a70a7223 */ /* 0x000fca000000000a */
[----:B------:R-:W-:-:S05]  /*6580*/  F2FP.SATFINITE.E4M3.F32.PACK_AB_MERGE_C R11, RZ, R10, RZ ;  /* 0x0000000aff0b723e */ /* 0x000fca00048070ff */
[----:B------:R0:W-:Y:S01]  /*6590*/  @!P2 STG.E.U8 desc[UR16][R12.64+0x58], R11 ;  /* 0x0000580b0c00a986 */ /* 0x0001e2000c101110 */
[----:B------:R-:W-:Y:S05]  /*65a0*/  @P1 BRA `(.L_x_135) ;  /* 0x0000000000041947 */ /* 0x000fea0003800000 */
[----:B------:R1:W5:Y:S02]  /*65b0*/  LDG.E.U8 R5, desc[UR16][R26.64+0x59] ;  /* 0x000059101a057981 */ /* 0x000364000c1e1100 */
.L_x_135:
[----:B------:R-:W-:Y:S05]  /*65c0*/  BSYNC B1 ;  /* 0x0000000000017941 */ /* 0x000fea0003800000 */
.L_x_134:
[----:B-----5:R-:W-:Y:S01]  /*65d0*/  LOP3.LUT R5, R5, 0xff, RZ, 0xc0, !PT ;  /* 0x000000ff05057812 */ /* 0x020fe200078ec0ff */
[----:B------:R-:W-:Y:S01]  /*65e0*/  BSSY B1, `(.L_x_136) ;  /* 0x0000013000017945 */ /* 0x000fe20003800000 */
[----:B------:R-:W-:Y:S02]  /*65f0*/  IADD3 R25, P0, R8, 0x80, RZ ;  /* 0x0000008008197810 */ /* 0x000fe40007f1e0ff */
[----:B------:R-:W-:-:S03]  /*6600*/  F2FP.F16.E4M3.UNPACK_B R5, R5 ;  /* 0x00000005ff05723e */ /* 0x000fc600020006ff */
[----:B0-----:R-:W-:Y:S01]  /*6610*/  IMAD.X R11, RZ, RZ, R9, P0 ;  /* 0x000000ffff0b7224 */ /* 0x001fe200000e0609 */
        /* <DEDUP_REMOVED lines=9> */
[----:B-123--:R-:W-:Y:S02]  /*66b0*/  F2FP.SATFINITE.E4M3.F32.PACK_AB_MERGE_C R27, RZ, R5, RZ ;  /* 0x00000005ff1b723e */ /* 0x00efe400048070ff */
[----:B------:R-:W-:Y:S02]  /*66c0*/  IADD3.X R11, R11, UR11, R25, P2, !PT ;  /* 0x0000000b0b0b7c10 */ /* 0x000fe400097fe419 */
[----:B------:R-:W-:Y:S01]  /*66d0*/  PRMT R5, RZ, 0x7610, R5 ;  /* 0x00007610ff057816 */ /* 0x000fe20000000005 */
[----:B------:R0:W-:Y:S01]  /*66e0*/  @!P1 STG.E.U8 desc[UR16][R12.64+0x59], R27 ;  /* 0x0000591b0c009986 */ /* 0x0001e2000c101110 */
[----:B------:R-:W-:Y:S05]  /*66f0*/  @P4 BRA `(.L_x_137) ;  /* 0x0000000000044947 */ /* 0x000fea0003800000 */
[----:B------:R1:W5:Y:S02]  /*6700*/  LDG.E.U8 R5, desc[UR16][R10.64] ;  /* 0x000000100a057981 */ /* 0x000364000c1e1100 */
.L_x_137:
[----:B------:R-:W-:Y:S05]  /*6710*/  BSYNC B1 ;  /* 0x0000000000017941 */ /* 0x000fea0003800000 */
.L_x_136:
[----:B-----5:R-:W-:Y:S01]  /*6720*/  LOP3.LUT R5, R5, 0xff, RZ, 0xc0, !PT ;  /* 0x000000ff05057812 */ /* 0x020fe200078ec0ff */
[----:B------:R-:W-:Y:S01]  /*6730*/  BSSY B1, `(.L_x_138) ;  /* 0x000000b000017945 */ /* 0x000fe20003800000 */
[----:B------:R-:W-:Y:S02]  /*6740*/  ISETP.LT.OR P2, PT, R29, 0x2, !P0 ;  /* 0x000000021d00780c */ /* 0x000fe40004741670 */
[----:B------:R-:W-:-:S05]  /*6750*/  F2FP.F16.E4M3.UNPACK_B R5, R5 ;  /* 0x00000005ff05723e */ /* 0x000fca00020006ff */
[----:B0-----:R-:W-:Y:S01]  /*6760*/  HADD2.F32 R12, -RZ, R5.H0_H0 ;  /* 0x20000005ff0c7230 */ /* 0x001fe20000004100 */
[----:B------:R-:W-:-:S04]  /*6770*/  PRMT R5, RZ, 0x7610, R5 ;  /* 0x00007610ff057816 */ /* 0x000fc80000000005 */
[----:B------:R-:W-:-:S04]  /*6780*/  FMUL R12, R12, R21 ;  /* 0x000000150c0c7220 */ /* 0x000fc80000400000 */
[----:B------:R-:W-:-:S05]  /*6790*/  FFMA R12, R165, R20, R12 ;  /* 0x00000014a50c7223 */ /* 0x000fca000000000c */
[----:B------:R-:W-:-:S05]  /*67a0*/  F2FP.SATFINITE.E4M3.F32.PACK_AB_MERGE_C R13, RZ, R12, RZ ;  /* 0x0000000cff0d723e */ /* 0x000fca00048070ff */
[----:B------:R0:W-:Y:S01]  /*67b0*/  @!P4 STG.E.U8 desc[UR16][R14.64], R13 ;  /* 0x0000000d0e00c986 */ /* 0x0001e2000c101110 */
[----:B------:R-:W-:Y:S05]  /*67c0*/  @P2 BRA `(.L_x_139) ;  /* 0x0000000000042947 */ /* 0x000fea0003800000 */
[----:B------:R2:W5:Y:S02]  /*67d0*/  LDG.E.U8 R5, desc[UR16][R10.64+0x1] ;  /* 0x000001100a057981 */ /* 0x000564000c1e1100 */
.L_x_139:
[----:B------:R-:W-:Y:S05]  /*67e0*/  BSYNC B1 ;  /* 0x0000000000017941 */ /* 0x000fea0003800000 */
.L_x_138:
[----:B-----5:R-:W-:Y:S01]  /*67f0*/  LOP3.LUT R5, R5, 0xff, RZ, 0xc0, !PT ;  /* 0x000000ff05057812 */ /* 0x020fe200078ec0ff */
[----:B------:R-:W-:Y:S01]  /*6800*/  BSSY B1, `(.L_x_140) ;  /* 0x0000013000017945 */ /* 0x000fe20003800000 */
[----:B0-----:R-:W-:Y:S02]  /*6810*/  IADD3 R13, P1, R8, 0x88, RZ ;  /* 0x00000088080d7810 */ /* 0x001fe40007f3e0ff */
[----:B------:R-:W-:-:S03]  /*6820*/  F2FP.F16.E4M3.UNPACK_B R5, R5 ;  /* 0x00000005ff05723e */ /* 0x000fc600020006ff */
[----:B------:R-:W-:Y:S01]  /*6830*/  IMAD.X R9, RZ, RZ, R9, P1 ;  /* 0x000000ffff097224 */ /* 0x000fe200008e0609 */
[----:B------:R-:W-:Y:S01]  /*6840*/  ISETP.GE.AND P1, PT, R30, 0x89, PT ;  /* 0x000000891e00780c */ /* 0x000fe20003f26270 */
[----:B------:R-:W-:Y:S02]  /*6850*/  HADD2.F32 R8, -RZ, R5.H0_H0 ;  /* 0x20000005ff087230 */ /* 0x000fe40000004100 */
[----:B------:R-:W-:Y:S01]  /*6860*/  IMAD.WIDE.U32 R18, R13, UR6, R18 ;  /* 0x000000060d127c25 */ /* 0x000fe2000f8e0012 */
[----:B------:R-:W-:-:S03]  /*6870*/  ISETP.LT.OR P5, PT, R29, 0x1, !P1 ;  /* 0x000000011d00780c */ /* 0x000fc60004fa1670 */
[----:B------:R-:W-:Y:S01]  /*6880*/  FMUL R5, R8, R21 ;  /* 0x0000001508057220 */ /* 0x000fe20000400000 */
[----:B------:R-:W-:-:S03]  /*6890*/  IMAD R8, R9, UR6, RZ ;  /* 0x0000000609087c24 */ /* 0x000fc6000f8e02ff */
        /* <DEDUP_REMOVED lines=9> */
.L_x_141:
[----:B------:R-:W-:Y:S05]  /*6930*/  BSYNC B1 ;  /* 0x0000000000017941 */ /* 0x000fea0003800000 */
.L_x_140:
        /* <DEDUP_REMOVED lines=12> */
.L_x_143:
[----:B------:R-:W-:Y:S05]  /*6a00*/  BSYNC B1 ;  /* 0x0000000000017941 */ /* 0x000fea0003800000 */
.L_x_142:
        /* <DEDUP_REMOVED lines=12> */
.L_x_145:
[----:B------:R-:W-:Y:S05]  /*6ad0*/  BSYNC B1 ;  /* 0x0000000000017941 */ /* 0x000fea0003800000 */
.L_x_144:
        /* <DEDUP_REMOVED lines=12> */
.L_x_147:
[----:B------:R-:W-:Y:S05]  /*6ba0*/  BSYNC B1 ;  /* 0x0000000000017941 */ /* 0x000fea0003800000 */
.L_x_146:
        /* <DEDUP_REMOVED lines=12> */
.L_x_149:
[----:B------:R-:W-:Y:S05]  /*6c70*/  BSYNC B1 ;  /* 0x0000000000017941 */ /* 0x000fea0003800000 */
.L_x_148:
        /* <DEDUP_REMOVED lines=12> */
.L_x_151:
[----:B------:R-:W-:Y:S05]  /*6d40*/  BSYNC B1 ;  /* 0x0000000000017941 */ /* 0x000fea0003800000 */
.L_x_150:
        /* <DEDUP_REMOVED lines=12> */
.L_x_153:
[----:B------:R-:W-:Y:S05]  /*6e10*/  BSYNC B1 ;  /* 0x0000000000017941 */ /* 0x000fea0003800000 */
.L_x_152:
        /* <DEDUP_REMOVED lines=12> */
.L_x_155:
[----:B------:R-:W-:Y:S05]  /*6ee0*/  BSYNC B1 ;  /* 0x0000000000017941 */ /* 0x000fea0003800000 */
.L_x_154:
        /* <DEDUP_REMOVED lines=12> */
.L_x_157:
[----:B------:R-:W-:Y:S05]  /*6fb0*/  BSYNC B1 ;  /* 0x0000000000017941 */ /* 0x000fea0003800000 */
.L_x_156:
        /* <DEDUP_REMOVED lines=12> */
.L_x_159:
[----:B------:R-:W-:Y:S05]  /*7080*/  BSYNC B1 ;  /* 0x0000000000017941 */ /* 0x000fea0003800000 */
.L_x_158:
        /* <DEDUP_REMOVED lines=12> */
.L_x_161:
[----:B------:R-:W-:Y:S05]  /*7150*/  BSYNC B1 ;  /* 0x0000000000017941 */ /* 0x000fea0003800000 */
.L_x_160:
        /* <DEDUP_REMOVED lines=12> */
.L_x_163:
[----:B------:R-:W-:Y:S05]  /*7220*/  BSYNC B1 ;  /* 0x0000000000017941 */ /* 0x000fea0003800000 */
.L_x_162:
        /* <DEDUP_REMOVED lines=12> */
.L_x_165:
[----:B------:R-:W-:Y:S05]  /*72f0*/  BSYNC B1 ;  /* 0x0000000000017941 */ /* 0x000fea0003800000 */
.L_x_164:
        /* <DEDUP_REMOVED lines=12> */
.L_x_167:
[----:B------:R-:W-:Y:S05]  /*73c0*/  BSYNC B1 ;  /* 0x0000000000017941 */ /* 0x000fea0003800000 */
.L_x_166:
        /* <DEDUP_REMOVED lines=12> */
.L_x_169:
[----:B------:R-:W-:Y:S05]  /*7490*/  BSYNC B1 ;  /* 0x0000000000017941 */ /* 0x000fea0003800000 */
.L_x_168:
        /* <DEDUP_REMOVED lines=12> */
.L_x_171:
[----:B------:R-:W-:Y:S05]  /*7560*/  BSYNC B1 ;  /* 0x0000000000017941 */ /* 0x000fea0003800000 */
.L_x_170:
        /* <DEDUP_REMOVED lines=12> */
.L_x_173:
[----:B------:R-:W-:Y:S05]  /*7630*/  BSYNC B1 ;  /* 0x0000000000017941 */ /* 0x000fea0003800000 */
.L_x_172:
        /* <DEDUP_REMOVED lines=12> */
.L_x_175:
[----:B------:R-:W-:Y:S05]  /*7700*/  BSYNC B1 ;  /* 0x0000000000017941 */ /* 0x000fea0003800000 */
.L_x_174:
        /* <DEDUP_REMOVED lines=12> */
.L_x_177:
[----:B------:R-:W-:Y:S05]  /*77d0*/  BSYNC B1 ;  /* 0x0000000000017941 */ /* 0x000fea0003800000 */
.L_x_176:
        /* <DEDUP_REMOVED lines=12> */
.L_x_179:
[----:B------:R-:W-:Y:S05]  /*78a0*/  BSYNC B1 ;  /* 0x0000000000017941 */ /* 0x000fea0003800000 */
.L_x_178:
        /* <DEDUP_REMOVED lines=12> */
.L_x_181:
[----:B------:R-:W-:Y:S05]  /*7970*/  BSYNC B1 ;  /* 0x0000000000017941 */ /* 0x000fea0003800000 */
.L_x_180:
        /* <DEDUP_REMOVED lines=12> */
.L_x_183:
[----:B------:R-:W-:Y:S05]  /*7a40*/  BSYNC B1 ;  /* 0x0000000000017941 */ /* 0x000fea0003800000 */
.L_x_182:
        /* <DEDUP_REMOVED lines=12> */
.L_x_185:
[----:B------:R-:W-:Y:S05]  /*7b10*/  BSYNC B1 ;  /* 0x0000000000017941 */ /* 0x000fea0003800000 */
.L_x_184:
        /* <DEDUP_REMOVED lines=12> */
.L_x_187:
[----:B------:R-:W-:Y:S05]  /*7be0*/  BSYNC B1 ;  /* 0x0000000000017941 */ /* 0x000fea0003800000 */
.L_x_186:
        /* <DEDUP_REMOVED lines=12> */
.L_x_189:
[----:B------:R-:W-:Y:S05]  /*7cb0*/  BSYNC B1 ;  /* 0x0000000000017941 */ /* 0x000fea0003800000 */
.L_x_188:
        /* <DEDUP_REMOVED lines=12> */
.L_x_191:
[----:B------:R-:W-:Y:S05]  /*7d80*/  BSYNC B1 ;  /* 0x0000000000017941 */ /* 0x000fea0003800000 */
.L_x_190:
        /* <DEDUP_REMOVED lines=12> */
.L_x_193:
[----:B------:R-:W-:Y:S05]  /*7e50*/  BSYNC B1 ;  /* 0x0000000000017941 */ /* 0x000fea0003800000 */
.L_x_192:
        /* <DEDUP_REMOVED lines=12> */
.L_x_195:
[----:B------:R-:W-:Y:S05]  /*7f20*/  BSYNC B1 ;  /* 0x0000000000017941 */ /* 0x000fea0003800000 */
.L_x_194:
        /* <DEDUP_REMOVED lines=12> */
.L_x_197:
[----:B------:R-:W-:Y:S05]  /*7ff0*/  BSYNC B1 ;  /* 0x0000000000017941 */ /* 0x000fea0003800000 */
.L_x_196:
        /* <DEDUP_REMOVED lines=12> */
.L_x_199:
[----:B------:R-:W-:Y:S05]  /*80c0*/  BSYNC B1 ;  /* 0x0000000000017941 */ /* 0x000fea0003800000 */
.L_x_198:
        /* <DEDUP_REMOVED lines=12> */
.L_x_201:
[----:B------:R-:W-:Y:S05]  /*8190*/  BSYNC B1 ;  /* 0x0000000000017941 */ /* 0x000fea0003800000 */
.L_x_200:
        /* <DEDUP_REMOVED lines=12> */
.L_x_203:
[----:B------:R-:W-:Y:S05]  /*8260*/  BSYNC B1 ;  /* 0x0000000000017941 */ /* 0x000fea0003800000 */
.L_x_202:
        /* <DEDUP_REMOVED lines=12> */
.L_x_205:
[----:B------:R-:W-:Y:S05]  /*8330*/  BSYNC B1 ;  /* 0x0000000000017941 */ /* 0x000fea0003800000 */
.L_x_204:
        /* <DEDUP_REMOVED lines=12> */
.L_x_207:
[----:B------:R-:W-:Y:S05]  /*8400*/  BSYNC B1 ;  /* 0x0000000000017941 */ /* 0x000fea0003800000 */
.L_x_206:
        /* <DEDUP_REMOVED lines=12> */
.L_x_209:
[----:B------:R-:W-:Y:S05]  /*84d0*/  BSYNC B1 ;  /* 0x0000000000017941 */ /* 0x000fea0003800000 */
.L_x_208:
        /* <DEDUP_REMOVED lines=12> */
.L_x_211:
[----:B------:R-:W-:Y:S05]  /*85a0*/  BSYNC B1 ;  /* 0x0000000000017941 */ /* 0x000fea0003800000 */
.L_x_210:
        /* <DEDUP_REMOVED lines=12> */
.L_x_213:
[----:B------:R-:W-:Y:S05]  /*8670*/  BSYNC B1 ;  /* 0x0000000000017941 */ /* 0x000fea0003800000 */
.L_x_212:
        /* <DEDUP_REMOVED lines=12> */
.L_x_215:
[----:B------:R-:W-:Y:S05]  /*8740*/  BSYNC B1 ;  /* 0x0000000000017941 */ /* 0x000fea0003800000 */
.L_x_214:
        /* <DEDUP_REMOVED lines=12> */
.L_x_217:
[----:B------:R-:W-:Y:S05]  /*8810*/  BSYNC B1 ;  /* 0x0000000000017941 */ /* 0x000fea0003800000 */
.L_x_216:
        /* <DEDUP_REMOVED lines=12> */
.L_x_219:
[----:B------:R-:W-:Y:S05]  /*88e0*/  BSYNC B1 ;  /* 0x0000000000017941 */ /* 0x000fea0003800000 */
.L_x_218:
        /* <DEDUP_REMOVED lines=12> */
.L_x_221:
[----:B------:R-:W-:Y:S05]  /*89b0*/  BSYNC B1 ;  /* 0x0000000000017941 */ /* 0x000fea0003800000 */
.L_x_220:
        /* <DEDUP_REMOVED lines=12> */
.L_x_223:
[----:B------:R-:W-:Y:S05]  /*8a80*/  BSYNC B1 ;  /* 0x0000000000017941 */ /* 0x000fea0003800000 */
.L_x_222:
        /* <DEDUP_REMOVED lines=12> */
.L_x_225:
[----:B------:R-:W-:Y:S05]  /*8b50*/  BSYNC B1 ;  /* 0x0000000000017941 */ /* 0x000fea0003800000 */
.L_x_224:
        /* <DEDUP_REMOVED lines=12> */
.L_x_227:
[----:B------:R-:W-:Y:S05]  /*8c20*/  BSYNC B1 ;  /* 0x0000000000017941 */ /* 0x000fea0003800000 */
.L_x_226:
[----:B-----5:R-:W-:Y:S01]  /*8c30*/  LOP3.LUT R5, R5, 0xff, RZ, 0xc0, !PT ;  /* 0x000000ff05057812 */ /* 0x020fe200078ec0ff */
[----:B------:R-:W-:Y:S01]  /*8c40*/  BSSY B1, `(.L_x_228) ;  /* 0x000000b000017945 */ /* 0x000fe20003800000 */
[----:B------:R-:W-:Y:S02]  /*8c50*/  ISETP.LT.OR P2, PT, R29, 0x59, !P1 ;  /* 0x000000591d00780c */ /* 0x000fe40004f41670 */
[----:B------:R-:W-:-:S05]  /*8c60*/  F2FP.F16.E4M3.UNPACK_B R5, R5 ;  /* 0x00000005ff05723e */ /* 0x000fca00020006ff */
[----:B012---:R-:W-:-:S05]  /*8c70*/  HADD2.F32 R10, -RZ, R5.H0_H0 ;  /* 0x20000005ff0a7230 */ /* 0x007fca0000004100 */
[----:B------:R-:W-:-:S04]  /*8c80*/  FMUL R5, R10, R21 ;  /* 0x000000150a057220 */ /* 0x000fc80000400000 */
[----:B------:R-:W-:-:S05]  /*8c90*/  FFMA R5, R120, R20, R5 ;  /* 0x0000001478057223 */ /* 0x000fca0000000005 */
[----:B------:R-:W-:Y:S02]  /*8ca0*/  F2FP.SATFINITE.E4M3.F32.PACK_AB_MERGE_C R11, RZ, R5, RZ ;  /* 0x00000005ff0b723e */ /* 0x000fe400048070ff */
[----:B------:R-:W-:-:S03]  /*8cb0*/  PRMT R5, RZ, 0x7610, R5 ;  /* 0x00007610ff057816 */ /* 0x000fc60000000005 */
[----:B------:R0:W-:Y:S01]  /*8cc0*/  @!P0 STG.E.U8 desc[UR16][R14.64+0x59], R11 ;  /* 0x0000590b0e008986 */ /* 0x0001e2000c101110 */
[----:B------:R-:W-:Y:S05]  /*8cd0*/  @P2 BRA `(.L_x_229) ;  /* 0x0000000000042947 */ /* 0x000fea0003800000 */
[----:B------:R1:W5:Y:S02]  /*8ce0*/  LDG.E.U8 R5, desc[UR16][R8.64+0x58] ;  /* 0x0000581008057981 */ /* 0x000364000c1e1100 */
.L_x_229:
[----:B------:R-:W-:Y:S05]  /*8cf0*/  BSYNC B1 ;  /* 0x0000000000017941 */ /* 0x000fea0003800000 */
.L_x_228:
        /* <DEDUP_REMOVED lines=8> */
[----:B0-----:R-:W-:-:S05]  /*8d80*/  F2FP.SATFINITE.E4M3.F32.PACK_AB_MERGE_C R11, RZ, R10, RZ ;  /* 0x0000000aff0b723e */ /* 0x001fca00048070ff */
[----:B------:R0:W-:Y:S01]  /*8d90*/  @!P2 STG.E.U8 desc[UR16][R16.64+0x58], R11 ;  /* 0x0000580b1000a986 */ /* 0x0001e2000c101110 */
[----:B------:R-:W-:Y:S05]  /*8da0*/  @P1 BRA `(.L_x_231) ;  /* 0x0000000000041947 */ /* 0x000fea0003800000 */
[----:B------:R2:W5:Y:S02]  /*8db0*/  LDG.E.U8 R5, desc[UR16][R8.64+0x59] ;  /* 0x0000591008057981 */ /* 0x000564000c1e1100 */
.L_x_231:
[----:B------:R-:W-:Y:S05]  /*8dc0*/  BSYNC B1 ;  /* 0x0000000000017941 */ /* 0x000fea0003800000 */
.L_x_230:
[----:B------:R-:W-:Y:S05]  /*8dd0*/  @P1 BRA `(.L_x_232) ;  /* 0x0000001800301947 */ /* 0x000fea0003800000 */
[----:B-----5:R-:W-:-:S04]  /*8de0*/  LOP3.LUT R5, R5, 0xff, RZ, 0xc0, !PT ;  /* 0x000000ff05057812 */ /* 0x020fc800078ec0ff */
[----:B------:R-:W-:-:S05]  /*8df0*/  F2FP.F16.E4M3.UNPACK_B R5, R5 ;  /* 0x00000005ff05723e */ /* 0x000fca00020006ff */
[----:B-123--:R-:W-:-:S05]  /*8e00*/  HADD2.F32 R8, -RZ, R5.H0_H0 ;  /* 0x20000005ff087230 */ /* 0x00efca0000004100 */
[----:B------:R-:W-:-:S04]  /*8e10*/  FMUL R5, R8, R21 ;  /* 0x0000001508057220 */ /* 0x000fc80000400000 */
[----:B------:R-:W-:-:S05]  /*8e20*/  FFMA R5, R22, R20, R5 ;  /* 0x0000001416057223 */ /* 0x000fca0000000005 */
[----:B------:R-:W-:-:S05]  /*8e30*/  F2FP.SATFINITE.E4M3.F32.PACK_AB_MERGE_C R5, RZ, R5, RZ ;  /* 0x00000005ff05723e */ /* 0x000fca00048070ff */
[----:B------:R1:W-:Y:S01]  /*8e40*/  STG.E.U8 desc[UR16][R16.64+0x59], R5 ;  /* 0x0000590510007986 */ /* 0x0003e2000c101110 */
[----:B------:R-:W-:Y:S05]  /*8e50*/  BRA `(.L_x_232) ;  /* 0x0000001800107947 */ /* 0x000fea0003800000 */
.L_x_39:
[C---:B------:R-:W-:Y:S01]  /*8e60*/  ISETP.GE.AND P1, PT, R30.reuse, 0x1, PT ;  /* 0x000000011e00780c */ /* 0x040fe20003f26270 */
[-C--:B--2---:R-:W-:Y:S01]  /*8e70*/  FMUL R213, R213, R20.reuse ;  /* 0x00000014d5d57220 */ /* 0x084fe20000400000 */
[----:B------:R-:W-:Y:S01]  /*8e80*/  ISETP.GE.AND P2, PT, R30, 0x9, PT ;  /* 0x000000091e00780c */ /* 0x000fe20003f46270 */
[-C--:B------:R-:W-:Y:S01]  /*8e90*/  FMUL R212, R212, R20.reuse ;  /* 0x00000014d4d47220 */ /* 0x080fe20000400000 */
[----:B------:R-:W-:Y:S01]  /*8ea0*/  ISETP.LT.OR P0, PT, R29, 0x1, !P1 ;  /* 0x000000011d00780c */ /* 0x000fe20004f01670 */
[-C--:B------:R-:W-:Y:S01]  /*8eb0*/  FMUL R210, R210, R20.reuse ;  /* 0x00000014d2d27220 */ /* 0x080fe20000400000 */
[----:B------:R-:W-:Y:S01]  /*8ec0*/  F2FP.SATFINITE.E4M3.F32.PACK_AB_MERGE_C R213, RZ, R213, RZ ;  /* 0x000000d5ffd5723e */ /* 0x000fe200048070ff */
[-C--:B------:R-:W-:Y:S01]  /*8ed0*/  FMUL R211, R211, R20.reuse ;  /* 0x00000014d3d37220 */ /* 0x080fe20000400000 */
[----:B------:R-:W-:Y:S01]  /*8ee0*/  ISETP.LT.OR P4, PT, R29, 0x2, !P1 ;  /* 0x000000021d00780c */ /* 0x000fe20004f81670 */
[-C--:B------:R-:W-:Y:S01]  /*8ef0*/  FMUL R209, R209, R20.reuse ;  /* 0x00000014d1d17220 */ /* 0x080fe20000400000 */
[C---:B------:R-:W-:Y:S01]  /*8f00*/  ISETP.LT.OR P6, PT, R29.reuse, 0x1, !P2 ;  /* 0x000000011d00780c */ /* 0x040fe200057c1670 */
[-C--:B------:R-:W-:Y:S01]  /*8f10*/  FMUL R208, R208, R20.reuse ;  /* 0x00000014d0d07220 */ /* 0x080fe20000400000 */
[----:B------:R-:W-:Y:S01]  /*8f20*/  ISETP.LT.OR P5, PT, R29, 0x9, !P1 ;  /* 0x000000091d00780c */ /* 0x000fe20004fa1670 */
[----:B------:R-:W-:Y:S01]  /*8f30*/  FMUL R206, R206, R20 ;  /* 0x00000014cece7220 */ /* 0x000fe20000400000 */
[----:B------:R-:W-:Y:S01]  /*8f40*/  F2FP.SATFINITE.E4M3.F32.PACK_AB_MERGE_C R5, RZ, R212, RZ ;  /* 0x000000d4ff05723e */ /* 0x000fe200048070ff */
[----:B------:R-:W-:Y:S01]  /*8f50*/  FMUL R207, R207, R20 ;  /* 0x00000014cfcf7220 */ /* 0x000fe20000400000 */
[----:B------:R-:W-:Y:S01]  /*8f60*/  F2FP.SATFINITE.E4M3.F32.PACK_AB_MERGE_C R9, RZ, R210, RZ ;  /* 0x000000d2ff09723e */ /* 0x000fe200048070ff */
[----:B------:R-:W-:Y:S01]  /*8f70*/  @!P0 STG.E.U8 desc[UR16][R10.64], R213 ;  /* 0x000000d50a008986 */ /* 0x000fe2000c101110 */
[----:B------:R-:W-:Y:S01]  /*8f80*/  ISETP.LT.OR P0, PT, R29, 0x2, !P2 ;  /* 0x000000021d00780c */ /* 0x000fe20005701670 */
[-C--:B------:R-:W-:Y:S01]  /*8f90*/  FMUL R205, R205, R20.reuse ;  /* 0x00000014cdcd7220 */ /* 0x080fe20000400000 */
[----:B------:R-:W-:Y:S01]  /*8fa0*/  F2FP.SATFINITE.E4M3.F32.PACK_AB_MERGE_C R211, RZ, R211, RZ ;  /* 0x000000d3ffd3723e */ /* 0x000fe200048070ff */
[----:B------:R0:W-:Y:S01]  /*8fb0*/  @!P4 STG.E.U8 desc[UR16][R10.64+0x1], R5 ;  /* 0x000001050a00c986 */ /* 0x0001e2000c101110 */
[C---:B------:R-:W-:Y:S01]  /*8fc0*/  ISETP.LT.OR P4, PT, R29.reuse, 0xa, !P1 ;  /* 0x0000000a1d00780c */ /* 0x040fe20004f81670 */
[-C--:B------:R-:W-:Y:S01]  /*8fd0*/  FMUL R204, R204, R20.reuse ;  /* 0x00000014cccc7220 */ /* 0x080fe20000400000 */
[----:B------:R-:W-:Y:S01]  /*8fe0*/  F2FP.SATFINITE.E4M3.F32.PACK_AB_MERGE_C R209, RZ, R209, RZ ;  /* 0x000000d1ffd1723e */ /* 0x000fe200048070ff */
[----:B------:R-:W-:Y:S01]  /*8ff0*/  @!P6 STG.E.U8 desc[UR16][R12.64], R211 ;  /* 0x000000d30c00e986 */ /* 0x000fe2000c101110 */
[----:B------:R-:W-:Y:S01]  /*9000*/  ISETP.LT.OR P6, PT, R29, 0x9, !P2 ;  /* 0x000000091d00780c */ /* 0x000fe200057c1670 */
[----:B------:R-:W-:Y:S01]  /*9010*/  FMUL R202, R202, R20 ;  /* 0x00000014caca7220 */ /* 0x000fe20000400000 */
[----:B------:R-:W-:Y:S01]  /*9020*/  F2FP.SATFINITE.E4M3.F32.PACK_AB_MERGE_C R19, RZ, R206, RZ ;  /* 0x000000ceff13723e */ /* 0x000fe200048070ff */
[-C--:B------:R-:W-:Y:S01]  /*9030*/  FMUL R203, R203, R20.reuse ;  /* 0x00000014cbcb7220 */ /* 0x080fe20000400000 */
[----:B------:R-:W-:Y:S01]  /*9040*/  F2FP.SATFINITE.E4M3.F32.PACK_AB_MERGE_C R207, RZ, R207, RZ ;  /* 0x000000cfffcf723e */ /* 0x000fe200048070ff */
[----:B------:R1:W-:Y:S01]  /*9050*/  @!P0 STG.E.U8 desc[UR16][R12.64+0x1], R9 ;  /* 0x000001090c008986 */ /* 0x0003e2000c101110 */
[----:B------:R-:W-:Y:S01]  /*9060*/  ISETP.LT.OR P0, PT, R29, 0xa, !P2 ;  /* 0x0000000a1d00780c */ /* 0x000fe20005701670 */
[----:B------:R-:W-:Y:S01]  /*9070*/  FMUL R201, R201, R20 ;  /* 0x00000014c9c97220 */ /* 0x000fe20000400000 */
[----:B0-----:R-:W-:Y:S01]  /*9080*/  F2FP.SATFINITE.E4M3.F32.PACK_AB_MERGE_C R5, RZ, R208, RZ ;  /* 0x000000d0ff05723e */ /* 0x001fe200048070ff */
[----:B------:R-:W-:Y:S01]  /*9090*/  @!P5 STG.E.U8 desc[UR16][R10.64+0x8], R209 ;  /* 0x000008d10a00d986 */ /* 0x000fe2000c101110 */
[C---:B------:R-:W-:Y:S01]  /*90a0*/  ISETP.LT.OR P5, PT, R29.reuse, 0x11, !P1 ;  /* 0x000000111d00780c */ /* 0x040fe20004fa1670 */
        /* <DEDUP_REMOVED lines=9> */
[----:B-1----:R-:W-:Y:S01]  /*9140*/  F2FP.SATFINITE.E4M3.F32.PACK_AB_MERGE_C R9, RZ, R204, RZ ;  /* 0x000000ccff09723e */ /* 0x002fe200048070ff */
[----:B------:R1:W-:Y:S01]  /*9150*/  @!P0 STG.E.U8 desc[UR16][R12.64+0x9], R19 ;  /* 0x000009130c008986 */ /* 0x0003e2000c101110 */
[----:B------:R-:W-:Y:S01]  /*9160*/  ISETP.LT.OR P0, PT, R29, 0x12, !P2 ;  /* 0x000000121d00780c */ /* 0x000fe20005701670 */
[-C--:B------:R-:W-:Y:S01]  /*9170*/  FMUL R197, R197, R20.reuse ;  /* 0x00000014c5c57220 */ /* 0x080fe20000400000 */
[----:B------:R-:W-:Y:S01]  /*9180*/  F2FP.SATFINITE.E4M3.F32.PACK_AB_MERGE_C R201, RZ, R201, RZ ;  /* 0x000000c9ffc9723e */ /* 0x000fe200048070ff */
[----:B------:R-:W-:Y:S01]  /*9190*/  @!P5 STG.E.U8 desc[UR16][R10.64+0x10], R205 ;  /* 0x000010cd0a00d986 */ /* 0x000fe2000c101110 */
[C---:B------:R-:W-:Y:S01]  /*91a0*/  ISETP.LT.OR P5, PT, R29.reuse, 0x19, !P1 ;  /* 0x000000191d00780c */ /* 0x040fe20004fa1670 */
[----:B------:R-:W-:Y:S01]  /*91b0*/  FMUL R196, R196, R20 ;  /* 0x00000014c4c47220 */ /* 0x000fe20000400000 */
[----:B0-----:R-:W-:Y:S01]  /*91c0*/  F2FP.SATFINITE.E4M3.F32.PACK_AB_MERGE_C R5, RZ, R202, RZ ;  /* 0x000000caff05723e */ /* 0x001fe200048070ff */
        /* <DEDUP_REMOVED lines=113> */
[----:B------:R-:W-:Y:S01]  /*98e0*/  ISETP.LT.OR P4, PT, R29, 0x52, !P1 ;  /* 0x000000521d00780c */ /* 0x000fe20004f81670 */
[----:B------:R-:W-:Y:S01]  /*98f0*/  FMUL R167, R167, R20 ;  /* 0x00000014a7a77220 */ /* 0x000fe20000400000 */
[----:B------:R-:W-:Y:S01]  /*9900*/  F2FP.SATFINITE.E4M3.F32.PACK_AB_MERGE_C R171, RZ, R171, RZ ;  /* 0x000000abffab723e */ /* 0x000fe200048070ff */
[----:B------:R-:W-:Y:S01]  /*9910*/  @!P6 STG.E.U8 desc[UR16][R12.64+0x48], R175 ;  /* 0x000048af0c00e986 */ /* 0x000fe2000c101110 */
[----:B-1----:R-:W-:Y:S01]  /*9920*/  F2FP.SATFINITE.E4M3.F32.PACK_AB_MERGE_C R5, RZ, R174, RZ ;  /* 0x000000aeff05723e */ /* 0x002fe200048070ff */
[-C--:B------:R-:W-:Y:S01]  /*9930*/  FMUL R166, R166, R20.reuse ;  /* 0x00000014a6a67220 */ /* 0x080fe20000400000 */
[----:B------:R-:W-:Y:S01]  /*9940*/  ISETP.LT.OR P6, PT, R29, 0x51, !P2 ;  /* 0x000000511d00780c */ /* 0x000fe200057c1670 */
[-C--:B------:R-:W-:Y:S01]  /*9950*/  FMUL R165, R165, R20.reuse ;  /* 0x00000014a5a57220 */ /* 0x080fe20000400000 */
[----:B------:R-:W-:Y:S01]  /*9960*/  F2FP.SATFINITE.E4M3.F32.PACK_AB_MERGE_C R169, RZ, R169, RZ ;  /* 0x000000a9ffa9723e */ /* 0x000fe200048070ff */
[----:B------:R1:W-:Y:S01]  /*9970*/  @!P0 STG.E.U8 desc[UR16][R12.64+0x49], R5 ;  /* 0x000049050c008986 */ /* 0x0003e2000c101110 */
[C---:B------:R-:W-:Y:S01]  /*9980*/  ISETP.LT.OR P0, PT, R29.reuse, 0x52, !P2 ;  /* 0x000000521d00780c */ /* 0x040fe20005701670 */
[----:B------:R-:W-:Y:S01]  /*9990*/  FMUL R164, R164, R20 ;  /* 0x00000014a4a47220 */ /* 0x000fe20000400000 */
[----:B0-----:R-:W-:Y:S01]  /*99a0*/  F2FP.SATFINITE.E4M3.F32.PACK_AB_MERGE_C R19, RZ, R168, RZ ;  /* 0x000000a8ff13723e */ /* 0x001fe200048070ff */
[----:B------:R-:W-:Y:S01]  /*99b0*/  @!P5 STG.E.U8 desc[UR16][R10.64+0x50], R173 ;  /* 0x000050ad0a00d986 */ /* 0x000fe2000c101110 */
[----:B------:R-:W-:Y:S01]  /*99c0*/  ISETP.LT.OR P5, PT, R29, 0x59, !P1 ;  /* 0x000000591d00780c */ /* 0x000fe20004fa1670 */
[-C--:B------:R-:W-:Y:S01]  /*99d0*/  FMUL R163, R163, R20.reuse ;  /* 0x00000014a3a37220 */ /* 0x080fe20000400000 */
[C---:B------:R-:W-:Y:S01]  /*99e0*/  ISETP.LT.OR P1, PT, R29.reuse, 0x5a, !P1 ;  /* 0x0000005a1d00780c */ /* 0x040fe20004f21670 */
[----:B------:R0:W-:Y:S01]  /*99f0*/  @!P4 STG.E.U8 desc[UR16][R10.64+0x51], R9 ;  /* 0x000051090a00c986 */ /* 0x0001e2000c101110 */
[C---:B------:R-:W-:Y:S01]  /*9a00*/  ISETP.LT.OR P4, PT, R29.reuse, 0x59, !P2 ;  /* 0x000000591d00780c */ /* 0x040fe20005781670 */
[----:B------:R-:W-:Y:S01]  /*9a10*/  FMUL R162, R162, R20 ;  /* 0x00000014a2a27220 */ /* 0x000fe20000400000 */
[----:B------:R-:W-:Y:S01]  /*9a20*/  ISETP.LT.OR P2, PT, R29, 0x5a, !P2 ;  /* 0x0000005a1d00780c */ /* 0x000fe20005741670 */
[----:B------:R-:W-:Y:S01]  /*9a30*/  @!P6 STG.E.U8 desc[UR16][R12.64+0x50], R171 ;  /* 0x000050ab0c00e986 */ /* 0x000fe2000c101110 */
[----:B-1----:R-:W-:Y:S01]  /*9a40*/  F2FP.SATFINITE.E4M3.F32.PACK_AB_MERGE_C R5, RZ, R170, RZ ;  /* 0x000000aaff05723e */ /* 0x002fe200048070ff */
[-C--:B------:R-:W-:Y:S01]  /*9a50*/  FMUL R160, R160, R20.reuse ;  /* 0x00000014a0a07220 */ /* 0x080fe20000400000 */
[----:B------:R-:W-:Y:S01]  /*9a60*/  F2FP.SATFINITE.E4M3.F32.PACK_AB_MERGE_C R167, RZ, R167, RZ ;  /* 0x000000a7ffa7723e */ /* 0x000fe200048070ff */
[-C--:B------:R-:W-:Y:S01]  /*9a70*/  FMUL R161, R161, R20.reuse ;  /* 0x00000014a1a17220 */ /* 0x080fe20000400000 */
[----:B------:R-:W-:Y:S01]  /*9a80*/  F2FP.SATFINITE.E4M3.F32.PACK_AB_MERGE_C R165, RZ, R165, RZ ;  /* 0x000000a5ffa5723e */ /* 0x000fe200048070ff */
[----:B------:R1:W-:Y:S01]  /*9a90*/  @!P0 STG.E.U8 desc[UR16][R12.64+0x51], R5 ;  /* 0x000051050c008986 */ /* 0x0003e2000c101110 */
[----:B------:R-:W-:Y:S01]  /*9aa0*/  ISETP.GE.AND P0, PT, R30, 0x81, PT ;  /* 0x000000811e00780c */ /* 0x000fe20003f06270 */
[----:B------:R-:W-:Y:S01]  /*9ab0*/  FMUL R159, R159, R20 ;  /* 0x000000149f9f7220 */ /* 0x000fe20000400000 */
[----:B0-----:R-:W-:Y:S01]  /*9ac0*/  F2FP.SATFINITE.E4M3.F32.PACK_AB_MERGE_C R9, RZ, R164, RZ ;  /* 0x000000a4ff09723e */ /* 0x001fe200048070ff */
[----:B------:R-:W-:Y:S01]  /*9ad0*/  @!P5 STG.E.U8 desc[UR16][R10.64+0x58], R169 ;  /* 0x000058a90a00d986 */ /* 0x000fe2000c101110 */
[C---:B------:R-:W-:Y:S01]  /*9ae0*/  ISETP.LT.OR P6, PT, R29.reuse, 0x1, !P0 ;  /* 0x000000011d00780c */ /* 0x040fe200047c1670 */
[-C--:B------:R-:W-:Y:S01]  /*9af0*/  FMUL R158, R158, R20.reuse ;  /* 0x000000149e9e7220 */ /* 0x080fe20000400000 */
[----:B------:R-:W-:Y:S01]  /*9b00*/  ISETP.LT.OR P5, PT, R29, 0x2, !P0 ;  /* 0x000000021d00780c */ /* 0x000fe200047a1670 */
[----:B------:R-:W-:Y:S01]  /*9b10*/  @!P1 STG.E.U8 desc[UR16][R10.64+0x59], R19 ;  /* 0x000059130a009986 */ /* 0x000fe2000c101110 */
[----:B------:R-:W-:Y:S01]  /*9b20*/  ISETP.GE.AND P1, PT, R30, 0x89, PT ;  /* 0x000000891e00780c */ /* 0x000fe20003f26270 */
        /* <DEDUP_REMOVED lines=13> */
[C---:B------:R-:W-:Y:S01]  /*9c00*/  ISETP.LT.OR P6, PT, R29.reuse, 0x2, !P1 ;  /* 0x000000021d00780c */ /* 0x040fe20004fc1670 */
[-C--:B------:R-:W-:Y:S01]  /*9c10*/  FMUL R152, R152, R20.reuse ;  /* 0x0000001498987220 */ /* 0x080fe20000400000 */
[----:B------:R-:W-:Y:S01]  /*9c20*/  F2FP.SATFINITE.E4M3.F32.PACK_AB_MERGE_C R157, RZ, R157, RZ ;  /* 0x0000009dff9d723e */ /* 0x000fe200048070ff */
[----:B------:R1:W-:Y:S01]  /*9c30*/  @!P5 STG.E.U8 desc[UR16][R14.64+0x1], R9 ;  /* 0x000001090e00d986 */ /* 0x0003e2000c101110 */
[----:B------:R-:W-:Y:S01]  /*9c40*/  ISETP.LT.OR P5, PT, R29, 0x9, !P0 ;  /* 0x000000091d00780c */ /* 0x000fe200047a1670 */
[----:B------:R-:W-:Y:S01]  /*9c50*/  FMUL R153, R153, R20 ;  /* 0x0000001499997220 */ /* 0x000fe20000400000 */
[----:B------:R-:W-:Y:S01]  /*9c60*/  F2FP.SATFINITE.E4M3.F32.PACK_AB_MERGE_C R155, RZ, R155, RZ ;  /* 0x0000009bff9b723e */ /* 0x000fe200048070ff */
[----:B------:R-:W-:Y:S01]  /*9c70*/  @!P4 STG.E.U8 desc[UR16][R16.64], R163 ;  /* 0x000000a31000c986 */ /* 0x000fe2000c101110 */
[----:B0-----:R-:W-:Y:S01]  /*9c80*/  F2FP.SATFINITE.E4M3.F32.PACK_AB_MERGE_C R5, RZ, R162, RZ ;  /* 0x000000a2ff05723e */ /* 0x001fe200048070ff */
[-C--:B------:R-:W-:Y:S01]  /*9c90*/  FMUL R151, R151, R20.reuse ;  /* 0x0000001497977220 */ /* 0x080fe20000400000 */
[C---:B------:R-:W-:Y:S01]  /*9ca0*/  ISETP.LT.OR P4, PT, R29.reuse, 0x9, !P1 ;  /* 0x000000091d00780c */ /* 0x040fe20004f81670 */
[-C--:B------:R-:W-:Y:S01]  /*9cb0*/  FMUL R150, R150, R20.reuse ;  /* 0x0000001496967220 */ /* 0x080fe20000400000 */
[----:B------:R-:W-:Y:S01]  /*9cc0*/  F2FP.SATFINITE.E4M3.F32.PACK_AB_MERGE_C R153, RZ, R153, RZ ;  /* 0x00000099ff99723e */ /* 0x000fe200048070ff */
[----:B------:R0:W-:Y:S01]  /*9cd0*/  @!P6 STG.E.U8 desc[UR16][R16.64+0x1], R5 ;  /* 0x000001051000e986 */ /* 0x0001e2000c101110 */
[C---:B------:R-:W-:Y:S01]  /*9ce0*/  ISETP.LT.OR P6, PT, R29.reuse, 0xa, !P1 ;  /* 0x0000000a1d00780c */ /* 0x040fe20004fc1670 */
[----:B------:R-:W-:Y:S01]  /*9cf0*/  FMUL R148, R148, R20 ;  /* 0x0000001494947220 */ /* 0x000fe20000400000 */
[----:B-1----:R-:W-:Y:S01]  /*9d00*/  F2FP.SATFINITE.E4M3.F32.PACK_AB_MERGE_C R9, RZ, R160, RZ ;  /* 0x000000a0ff09723e */ /* 0x002fe200048070ff */
[----:B------:R-:W-:Y:S01]  /*9d10*/  @!P5 STG.E.U8 desc[UR16][R14.64+0x8], R161 ;  /* 0x000008a10e00d986 */ /* 0x000fe2000c101110 */
[----:B------:R-:W-:Y:S01]  /*9d20*/  ISETP.LT.OR P5, PT, R29, 0x11, !P0 ;  /* 0x000000111d00780c */ /* 0x000fe200047a1670 */
        /* <DEDUP_REMOVED lines=9> */
[----:B------:R-:W-:Y:S01]  /*9dc0*/  ISETP.LT.OR P4, PT, R29, 0x11, !P1 ;  /* 0x000000111d00780c */ /* 0x000fe20004f81670 */
[-C--:B------:R-:W-:Y:S01]  /*9dd0*/  FMUL R144, R144, R20.reuse ;  /* 0x0000001490907220 */ /* 0x080fe20000400000 */
[-C--:B------:R-:W-:Y:S01]  /*9de0*/  FMUL R145, R145, R20.reuse ;  /* 0x0000001491917220 */ /* 0x080fe20000400000 */
[----:B------:R0:W-:Y:S01]  /*9df0*/  @!P6 STG.E.U8 desc[UR16][R16.64+0x9], R5 ;  /* 0x000009051000e986 */ /* 0x0001e2000c101110 */
[----:B------:R-:W-:Y:S01]  /*9e00*/  ISETP.LT.OR P6, PT, R29, 0x12, !P1 ;  /* 0x000000121d00780c */ /* 0x000fe20004fc1670 */
[----:B------:R-:W-:Y:S01]  /*9e10*/  FMUL R143, R143, R20 ;  /* 0x000000148f8f7220 */ /* 0x000fe20000400000 */
[----:B-1----:R-:W-:Y:S01]  /*9e20*/  F2FP.SATFINITE.E4M3.F32.PACK_AB_MERGE_C R9, RZ, R156, RZ ;  /* 0x0000009cff09723e */ /* 0x002fe200048070ff */
        /* <DEDUP_REMOVED lines=13> */
[----:B------:R-:W-:Y:S01]  /*9f00*/  F2FP.SATFINITE.E4M3.F32.PACK_AB_MERGE_C R143, RZ, R143, RZ ;  /* 0x0000008fff8f723e */ /* 0x000fe200048070ff */
[----:B------:R0:W-:Y:S01]  /*9f10*/  @!P6 STG.E.U8 desc[UR16][R16.64+0x11], R5 ;  /* 0x000011051000e986 */ /* 0x0001e2000c101110 */
[C---:B------:R-:W-:Y:S01]  /*9f20*/  ISETP.LT.OR P6, PT, R29.reuse, 0x1a, !P1 ;  /* 0x0000001a1d00780c */ /* 0x040fe20004fc1670 */
        /* <DEDUP_REMOVED lines=62> */
[-C--:B------:R-:W-:Y:S01]  /*a310*/  FMUL R120, R120, R20.reuse ;  /* 0x0000001478787220 */ /* 0x080fe20000400000 */
[----:B------:R-:W-:Y:S01]  /*a320*/  FMUL R23, R23, R20 ;  /* 0x0000001417177220 */ /* 0x000fe20000400000 */
[----:B0-----:R-:W-:Y:S01]  /*a330*/  F2FP.SATFINITE.E4M3.F32.PACK_AB_MERGE_C R5, RZ, R138, RZ ;  /* 0x0000008aff05723e */ /* 0x001fe200048070ff */
[----:B------:R-:W-:Y:S01]  /*a340*/  @!P4 STG.E.U8 desc[UR16][R16.64+0x30], R139 ;  /* 0x0000308b1000c986 */ /* 0x000fe2000c101110 */
[C---:B------:R-:W-:Y:S01]  /*a350*/  ISETP.LT.OR P4, PT, R29.reuse, 0x39, !P1 ;  /* 0x000000391d00780c */ /* 0x040fe20004f81670 */
[----:B------:R-:W-:Y:S01]  /*a360*/  FMUL R22, R22, R20 ;  /* 0x0000001416167220 */ /* 0x000fe20000400000 */
[----:B------:R-:W-:Y:S01]  /*a370*/  F2FP.SATFINITE.E4M3.F32.PACK_AB_MERGE_C R123, RZ, R123, RZ ;  /* 0x0000007bff7b723e */ /* 0x000fe200048070ff */
[----:B------:R0:W-:Y:S01]  /*a380*/  @!P6 STG.E.U8 desc[UR16][R16.64+0x31], R5 ;  /* 0x000031051000e986 */ /* 0x0001e2000c101110 */
[----:B------:R-:W-:-:S02]  /*a390*/  ISETP.LT.OR P6, PT, R29, 0x3a, !P1 ;  /* 0x0000003a1d00780c */ /* 0x000fc40004fc1670 */
[----:B-1----:R-:W-:Y:S01]  /*a3a0*/  F2FP.SATFINITE.E4M3.F32.PACK_AB_MERGE_C R9, RZ, R136, RZ ;  /* 0x00000088ff09723e */ /* 0x002fe200048070ff */
[----:B------:R-:W-:Y:S01]  /*a3b0*/  @!P5 STG.E.U8 desc[UR16][R14.64+0x38], R137 ;  /* 0x000038890e00d986 */ /* 0x000fe2000c101110 */
[C---:B------:R-:W-:Y:S02]  /*a3c0*/  ISETP.LT.OR P5, PT, R29.reuse, 0x41, !P0 ;  /* 0x000000411d00780c */ /* 0x040fe400047a1670 */
[----:B------:R-:W-:Y:S01]  /*a3d0*/  F2FP.SATFINITE.E4M3.F32.PACK_AB_MERGE_C R121, RZ, R121, RZ ;  /* 0x00000079ff79723e */ /* 0x000fe200048070ff */
[----:B------:R1:W-:Y:S01]  /*a3e0*/  @!P2 STG.E.U8 desc[UR16][R14.64+0x39], R9 ;  /* 0x000039090e00a986 */ /* 0x0003e2000c101110 */
[----:B------:R-:W-:Y:S02]  /*a3f0*/  ISETP.LT.OR P2, PT, R29, 0x42, !P0 ;  /* 0x000000421d00780c */ /* 0x000fe40004741670 */
[----:B------:R-:W-:Y:S01]  /*a400*/  F2FP.SATFINITE.E4M3.F32.PACK_AB_MERGE_C R23, RZ, R23, RZ ;  /* 0x00000017ff17723e */ /* 0x000fe200048070ff */
[----:B------:R-:W-:Y:S01]  /*a410*/  @!P4 STG.E.U8 desc[UR16][R16.64+0x38], R135 ;  /* 0x000038871000c986 */ /* 0x000fe2000c101110 */
[----:B0-----:R-:W-:-:S02]  /*a420*/  F2FP.SATFINITE.E4M3.F32.PACK_AB_MERGE_C R5, RZ, R134, RZ ;  /* 0x00000086ff05723e */ /* 0x001fc400048070ff */
[C---:B------:R-:W-:Y:S02]  /*a430*/  ISETP.LT.OR P4, PT, R29.reuse, 0x41, !P1 ;  /* 0x000000411d00780c */ /* 0x040fe40004f81670 */
[----:B------:R-:W-:Y:S01]  /*a440*/  F2FP.SATFINITE.E4M3.F32.PACK_AB_MERGE_C R11, RZ, R22, RZ ;  /* 0x00000016ff0b723e */ /* 0x000fe200048070ff */
[----:B------:R0:W-:Y:S01]  /*a450*/  @!P6 STG.E.U8 desc[UR16][R16.64+0x39], R5 ;  /* 0x000039051000e986 */ /* 0x0001e2000c101110 */
[C---:B------:R-:W-:Y:S02]  /*a460*/  ISETP.LT.OR P6, PT, R29.reuse, 0x42, !P1 ;  /* 0x000000421d00780c */ /* 0x040fe40004fc1670 */
[----:B-1----:R-:W-:Y:S01]  /*a470*/  F2FP.SATFINITE.E4M3.F32.PACK_AB_MERGE_C R9, RZ, R132, RZ ;  /* 0x00000084ff09723e */ /* 0x002fe200048070ff */
[----:B------:R-:W-:Y:S01]  /*a480*/  @!P5 STG.E.U8 desc[UR16][R14.64+0x40], R133 ;  /* 0x000040850e00d986 */ /* 0x000fe2000c101110 */
[----:B------:R-:W-:-:S03]  /*a490*/  ISETP.LT.OR P5, PT, R29, 0x49, !P0 ;  /* 0x000000491d00780c */ /* 0x000fc600047a1670 */
[----:B------:R1:W-:Y:S01]  /*a4a0*/  @!P2 STG.E.U8 desc[UR16][R14.64+0x41], R9 ;  /* 0x000041090e00a986 */ /* 0x0003e2000c101110 */
[C---:B------:R-:W-:Y:S02]  /*a4b0*/  ISETP.LT.OR P2, PT, R29.reuse, 0x4a, !P0 ;  /* 0x0000004a1d00780c */ /* 0x040fe40004741670 */
[----:B0-----:R-:W-:Y:S01]  /*a4c0*/  F2FP.SATFINITE.E4M3.F32.PACK_AB_MERGE_C R5, RZ, R130, RZ ;  /* 0x00000082ff05723e */ /* 0x001fe200048070ff */
[----:B------:R-:W-:Y:S01]  /*a4d0*/  @!P4 STG.E.U8 desc[UR16][R16.64+0x40], R131 ;  /* 0x000040831000c986 */ /* 0x000fe2000c101110 */
[----:B------:R-:W-:-:S03]  /*a4e0*/  ISETP.LT.OR P4, PT, R29, 0x49, !P1 ;  /* 0x000000491d00780c */ /* 0x000fc60004f81670 */
        /* <DEDUP_REMOVED lines=14> */
[C---:B------:R-:W-:Y:S02]  /*a5d0*/  ISETP.LT.OR P5, PT, R29.reuse, 0x59, !P1 ;  /* 0x000000591d00780c */ /* 0x040fe40004fa1670 */
[C---:B------:R-:W-:Y:S01]  /*a5e0*/  ISETP.LT.OR P1, PT, R29.reuse, 0x5a, !P1 ;  /* 0x0000005a1d00780c */ /* 0x040fe20004f21670 */
[----:B------:R1:W-:Y:S01]  /*a5f0*/  @!P2 STG.E.U8 desc[UR16][R14.64+0x51], R9 ;  /* 0x000051090e00a986 */ /* 0x0003e2000c101110 */
[C---:B------:R-:W-:Y:S02]  /*a600*/  ISETP.LT.OR P2, PT, R29.reuse, 0x59, !P0 ;  /* 0x000000591d00780c */ /* 0x040fe40004741670 */
[----:B------:R-:W-:Y:S01]  /*a610*/  ISETP.LT.OR P0, PT, R29, 0x5a, !P0 ;  /* 0x0000005a1d00780c */ /* 0x000fe20004701670 */
[----:B------:R2:W-:Y:S01]  /*a620*/  @!P4 STG.E.U8 desc[UR16][R16.64+0x50], R123 ;  /* 0x0000507b1000c986 */ /* 0x0005e2000c101110 */
[----:B0-----:R-:W-:-:S05]  /*a630*/  F2FP.SATFINITE.E4M3.F32.PACK_AB_MERGE_C R5, RZ, R122, RZ ;  /* 0x0000007aff05723e */ /* 0x001fca00048070ff */
[----:B------:R2:W-:Y:S01]  /*a640*/  @!P6 STG.E.U8 desc[UR16][R16.64+0x51], R5 ;  /* 0x000051051000e986 */ /* 0x0005e2000c101110 */
[----:B-1----:R-:W-:-:S03]  /*a650*/  F2FP.SATFINITE.E4M3.F32.PACK_AB_MERGE_C R9, RZ, R120, RZ ;  /* 0x00000078ff09723e */ /* 0x002fc600048070ff */
[----:B------:R2:W-:Y:S04]  /*a660*/  @!P2 STG.E.U8 desc[UR16][R14.64+0x58], R121 ;  /* 0x000058790e00a986 */ /* 0x0005e8000c101110 */
[----:B------:R2:W-:Y:S04]  /*a670*/  @!P0 STG.E.U8 desc[UR16][R14.64+0x59], R9 ;  /* 0x000059090e008986 */ /* 0x0005e8000c101110 */
[----:B------:R2:W-:Y:S04]  /*a680*/  @!P5 STG.E.U8 desc[UR16][R16.64+0x58], R23 ;  /* 0x000058171000d986 */ /* 0x0005e8000c101110 */
[----:B------:R2:W-:Y:S02]  /*a690*/  @!P1 STG.E.U8 desc[UR16][R16.64+0x59], R11 ;  /* 0x0000590b10009986 */ /* 0x0005e4000c101110 */
.L_x_232:
[----:B------:R-:W-:Y:S05]  /*a6a0*/  BSYNC B0 ;  /* 0x0000000000007941 */ /* 0x000fea0003800000 */
.L_x_38:
[----:B------:R-:W-:Y:S01]  /*a6b0*/  ULDC UR6, c[0x0][0xc] ;  /* 0x0000030000067ab9 */ /* 0x000fe20000000800 */
[----:B------:R-:W-:Y:S01]  /*a6c0*/  ULDC UR7, c[0x0][0x10] ;  /* 0x0000040000077ab9 */ /* 0x000fe20000000800 */
[----:B-12--5:R-:W1:Y:S01]  /*a6d0*/  LDC R5, c[0x0][0x14] ;  /* 0x00000500ff057b82 */ /* 0x026e620000000800 */
[----:B------:R-:W-:Y:S01]  /*a6e0*/  UIMAD.WIDE.U32 UR6, UR6, UR7, URZ ;  /* 0x00000007060672a5 */ /* 0x000fe2000f8e003f */
[----:B---3--:R-:W-:Y:S01]  /*a6f0*/  PRMT R8, RZ, 0x7610, R8 ;  /* 0x00007610ff087816 */ /* 0x008fe20000000008 */
[----:B------:R-:W-:-:S04]  /*a700*/  IMAD.MOV.U32 R9, RZ, RZ, -0x1 ;  /* 0xffffffffff097424 */ /* 0x000fc800078e00ff */
[----:B-1----:R-:W-:-:S04]  /*a710*/  IMAD.WIDE.U32 R2, R5, UR6, R2 ;  /* 0x0000000605027c25 */ /* 0x002fc8000f8e0002 */
[----:B------:R-:W-:Y:S01]  /*a720*/  IMAD R5, R5, UR7, RZ ;  /* 0x0000000705057c24 */ /* 0x000fe2000f8e02ff */
[----:B------:R-:W-:Y:S02]  /*a730*/  ULDC.64 UR6, c[0x0][0x650] ;  /* 0x0001940000067ab9 */ /* 0x000fe40000000a00 */
[----:B------:R-:W-:Y:S01]  /*a740*/  ISETP.GE.U32.AND P0, PT, R2, UR6, PT ;  /* 0x0000000602007c0c */ /* 0x000fe2000bf06070 */
[----:B------:R-:W-:Y:S02]  /*a750*/  IMAD.IADD R3, R3, 0x1, R5 ;  /* 0x0000000103037824 */ /* 0x000fe400078e0205 */
[----:B------:R-:W-:-:S03]  /*a760*/  IMAD.MOV.U32 R5, RZ, RZ, -0x1 ;  /* 0xffffffffff057424 */ /* 0x000fc600078e00ff */
[----:B------:R-:W-:-:S13]  /*a770*/  ISETP.GE.U32.AND.EX P0, PT, R3, UR7, PT, P0 ;  /* 0x0000000703007c0c */ /* 0x000fda000bf06100 */
[----:B------:R-:W-:Y:S05]  /*a780*/  @P0 BRA `(.L_x_233) ;  /* 0x0000000400600947 */ /* 0x000fea0003800000 */
[----:B------:R-:W1:Y:S01]  /*a790*/  S2R R22, SR_CTAID.X ;  /* 0x0000000000167919 */ /* 0x000e620000002500 */
[----:B----4-:R-:W2:Y:S01]  /*a7a0*/  LDC.64 R14, c[0x0][0x628] ;  /* 0x00018a00ff0e7b82 */ /* 0x010ea20000000a00 */
[----:B------:R-:W-:Y:S01]  /*a7b0*/  ULDC UR6, c[0x0][0x150] ;  /* 0x0000540000067ab9 */ /* 0x000fe20000000800 */
[----:B------:R-:W-:Y:S01]  /*a7c0*/  IMAD.MOV.U32 R12, RZ, RZ, R2 ;  /* 0x000000ffff0c7224 */ /* 0x000fe200078e0002 */
[----:B------:R-:W3:Y:S01]  /*a7d0*/  S2R R24, SR_CTAID.Y ;  /* 0x0000000000187919 */ /* 0x000ee20000002600 */
[----:B------:R-:W-:-:S04]  /*a7e0*/  IMAD.MOV.U32 R13, RZ, RZ, R3 ;  /* 0x000000ffff0d7224 */ /* 0x000fc800078e0003 */
[----:B------:R-:W4:Y:S08]  /*a7f0*/  LDC R25, c[0x0][0x144] ;  /* 0x00005100ff197b82 */ /* 0x000f300000000800 */
[----:B0-----:R-:W0:Y:S08]  /*a800*/  LDC R16, c[0x0][0x630] ;  /* 0x00018c00ff107b82 */ /* 0x001e300000000800 */
[----:B------:R-:W0:Y:S01]  /*a810*/  LDC.64 R18, c[0x0][0x620] ;  /* 0x00018800ff127b82 */ /* 0x000e220000000a00 */
[----:B--2---:R-:W-:-:S04]  /*a820*/  ISETP.NE.U32.AND P0, PT, R14, RZ, PT ;  /* 0x000000ff0e00720c */ /* 0x004fc80003f05070 */
[----:B------:R-:W-:Y:S02]  /*a830*/  ISETP.NE.AND.EX P0, PT, R15, RZ, PT, P0 ;  /* 0x000000ff0f00720c */ /* 0x000fe40003f05300 */
[----:B-1----:R-:W-:-:S05]  /*a840*/  I2FP.F32.U32 R5, R22 ;  /* 0x0000001600057245 */ /* 0x002fca0000201000 */
[----:B------:R-:W-:-:S04]  /*a850*/  FMUL R5, R5, UR6 ;  /* 0x0000000605057c20 */ /* 0x000fc80008400000 */
[----:B------:R1:W2:Y:S02]  /*a860*/  F2I.U32.TRUNC.NTZ R23, R5 ;  /* 0x0000000500177305 */ /* 0x0002a4000020f000 */
[----:B---34-:R-:W-:Y:S05]  /*a870*/  @!P0 BRA `(.L_x_234) ;  /* 0x0000000000288947 */ /* 0x018fea0003800000 */
[----:B-1----:R-:W1:Y:S02]  /*a880*/  LDC R5, c[0x0][0x634] ;  /* 0x00018d00ff057b82 */ /* 0x002e640000000800 */
[----:B-1----:R-:W-:-:S05]  /*a890*/  IADD3 R5, P0, R2, R5, RZ ;  /* 0x0000000502057210 */ /* 0x002fca0007f1e0ff */
        /* <DEDUP_REMOVED lines=8> */
.L_x_234:
[-CC-:B0-----:R-:W-:Y:S01]  /*a920*/  SHF.R.U64 R17, R12, R16.reuse, R13.reuse ;  /* 0x000000100c117219 */ /* 0x181fe2000000120d */
[----:B------:R-:W0:Y:S01]  /*a930*/  LDC.64 R30, c[0x0][0x640] ;  /* 0x00019000ff1e7b82 */ /* 0x000e220000000a00 */
[----:B-1----:R-:W-:Y:S01]  /*a940*/  SHF.R.U32.HI R5, RZ, R16, R13 ;  /* 0x00000010ff057219 */ /* 0x002fe2000001160d */
[----:B--2---:R-:W-:Y:S01]  /*a950*/  IMAD.MOV R23, RZ, RZ, -R23 ;  /* 0x000000ffff177224 */ /* 0x004fe200078e0a17 */
[----:B------:R-:W-:Y:S01]  /*a960*/  IADD3 R11, P0, RZ, -R17, RZ ;  /* 0x80000011ff0b7210 */ /* 0x000fe20007f1e0ff */
[----:B------:R-:W-:Y:S02]  /*a970*/  ULDC UR6, c[0x0][0x154] ;  /* 0x0000550000067ab9 */ /* 0x000fe40000000800 */
[----:B------:R-:W-:Y:S02]  /*a980*/  IMAD R25, R25, R23, R22 ;  /* 0x0000001719197224 */ /* 0x000fe400078e0216 */
[----:B------:R-:W1:Y:S01]  /*a990*/  LDC R12, c[0x0][0x618] ;  /* 0x00018600ff0c7b82 */ /* 0x000e620000000800 */
[----:B------:R-:W-:-:S02]  /*a9a0*/  IMAD.X R5, RZ, RZ, ~R5, P0 ;  /* 0x000000ffff057224 */ /* 0x000fc400000e0e05 */
[----:B------:R-:W-:-:S04]  /*a9b0*/  IMAD.WIDE.U32 R8, R11, R18, R2 ;  /* 0x000000120b087225 */ /* 0x000fc800078e0002 */
[----:B------:R-:W-:Y:S01]  /*a9c0*/  IMAD R10, R5, R18, RZ ;  /* 0x00000012050a7224 */ /* 0x000fe200078e02ff */
[----:B------:R-:W2:Y:S03]  /*a9d0*/  LDC R26, c[0x0][0x608] ;  /* 0x00018200ff1a7b82 */ /* 0x000ea60000000800 */
[----:B------:R-:W-:Y:S02]  /*a9e0*/  IMAD R5, R11, R19, R10 ;  /* 0x000000130b057224 */ /* 0x000fe400078e020a */
[----:B------:R-:W-:Y:S02]  /*a9f0*/  IMAD.MOV.U32 R11, RZ, RZ, 0x1 ;  /* 0x00000001ff0b7424 */ /* 0x000fe400078e00ff */
[----:B------:R-:W-:Y:S01]  /*aa00*/  IMAD.IADD R5, R9, 0x1, R5 ;  /* 0x0000000109057824 */ /* 0x000fe200078e0205 */
[----:B------:R-:W3:Y:S01]  /*aa10*/  LDC R28, c[0x0][0x658] ;  /* 0x00019600ff1c7b82 */ /* 0x000ee20000000800 */
[----:B------:R-:W-:-:S02]  /*aa20*/  I2FP.F32.U32 R9, R24 ;  /* 0x0000001800097245 */ /* 0x000fc40000201000 */
[----:B0-----:R-:W-:-:S03]  /*aa30*/  ISETP.NE.U32.AND P0, PT, R30, RZ, PT ;  /* 0x000000ff1e00720c */ /* 0x001fc60003f05070 */
[----:B------:R-:W-:Y:S01]  /*aa40*/  FMUL R10, R9, UR6 ;  /* 0x00000006090a7c20 */ /* 0x000fe20008400000 */
[----:B------:R-:W-:Y:S01]  /*aa50*/  ISETP.NE.AND.EX P0, PT, R31, RZ, PT, P0 ;  /* 0x000000ff1f00720c */ /* 0x000fe20003f05300 */
[----:B------:R-:W0:Y:S01]  /*aa60*/  LDC R23, c[0x0][0x148] ;  /* 0x00005200ff177b82 */ /* 0x000e220000000800 */
[-CC-:B-1----:R-:W-:Y:S01]  /*aa70*/  SHF.R.U64 R16, R8, R12.reuse, R5.reuse ;  /* 0x0000000c08107219 */ /* 0x182fe20000001205 */
[----:B------:R1:W4:Y:S01]  /*aa80*/  F2I.U32.TRUNC.NTZ R18, R10 ;  /* 0x0000000a00127305 */ /* 0x000322000020f000 */
[----:B------:R-:W-:Y:S01]  /*aa90*/  SHF.R.U32.HI R5, RZ, R12, R5 ;  /* 0x0000000cff057219 */ /* 0x000fe20000011605 */
[----:B------:R-:W-:-:S04]  /*aaa0*/  IMAD.MOV.U32 R9, RZ, RZ, -0x1 ;  /* 0xffffffffff097424 */ /* 0x000fc800078e00ff */
[----:B------:R-:W0:Y:S01]  /*aab0*/  LDC R22, c[0x0][0x600] ;  /* 0x00018000ff167b82 */ /* 0x000e220000000800 */
[-CC-:B--2---:R-:W-:Y:S02]  /*aac0*/  SHF.R.U64 R14, R16, R26.reuse, R5.reuse ;  /* 0x0000001a100e7219 */ /* 0x184fe40000001205 */
[----:B------:R-:W-:-:S05]  /*aad0*/  SHF.R.U32.HI R5, RZ, R26, R5 ;  /* 0x0000001aff057219 */ /* 0x000fca0000011605 */
[----:B------:R-:W2:Y:S01]  /*aae0*/  LDC R29, c[0x0][0x648] ;  /* 0x00019200ff1d7b82 */ /* 0x000ea20000000800 */
[-C--:B---3--:R-:W-:Y:S02]  /*aaf0*/  SHF.L.U32 R8, R9, R28.reuse, RZ ;  /* 0x0000001c09087219 */ /* 0x088fe400000006ff */
[--C-:B------:R-:W-:Y:S02]  /*ab00*/  SHF.R.U64 R19, R14, R28, R5.reuse ;  /* 0x0000001c0e137219 */ /* 0x100fe40000001205 */
[----:B------:R-:W-:Y:S02]  /*ab10*/  LOP3.LUT R27, RZ, R8, RZ, 0x33, !PT ;  /* 0x00000008ff1b7212 */ /* 0x000fe400078e33ff */
[-C--:B------:R-:W-:Y:S01]  /*ab20*/  SHF.R.U32.HI R9, RZ, R28.reuse, R5 ;  /* 0x0000001cff097219 */ /* 0x080fe20000011605 */
[----:B------:R-:W3:Y:S01]  /*ab30*/  LDC R32, c[0x0][0x638] ;  /* 0x00018e00ff207b82 */ /* 0x000ee20000000800 */
[----:B------:R-:W-:Y:S01]  /*ab40*/  SHF.L.U32 R26, R11, R28, RZ ;  /* 0x0000001c0b1a7219 */ /* 0x000fe200000006ff */
[----:B------:R-:W-:-:S06]  /*ab50*/  IMAD.MOV.U32 R8, RZ, RZ, R19 ;  /* 0x000000ffff087224 */ /* 0x000fcc00078e0013 */
[----:B------:R-:W0:Y:S01]  /*ab60*/  LDC R33, c[0x0][0x610] ;  /* 0x00018400ff217b82 */ /* 0x000e220000000800 */
[----:B-1--4-:R-:W-:Y:S05]  /*ab70*/  @!P0 BRA `(.L_x_235) ;  /* 0x0000000000288947 */ /* 0x012fea0003800000 */
[----:B------:R-:W1:Y:S02]  /*ab80*/  LDC R8, c[0x0][0x64c] ;  /* 0x00019300ff087b82 */ /* 0x000e640000000800 */
        /* <DEDUP_REMOVED lines=9> */
.L_x_235:
[----:B--2---:R-:W-:Y:S01]  /*ac20*/  SHF.R.U64 R5, R8, R29, R9 ;  /* 0x0000001d08057219 */ /* 0x004fe20000001209 */
[----:B0-----:R-:W-:Y:S01]  /*ac30*/  VIADD R9, R22, 0xffffffff ;  /* 0xffffffff16097836 */ /* 0x001fe20000000000 */
[----:B------:R-:W-:Y:S01]  /*ac40*/  LOP3.LUT R28, R14, R27, RZ, 0xc0, !PT ;  /* 0x0000001b0e1c7212 */ /* 0x000fe200078ec0ff */
[----:B------:R-:W-:Y:S02]  /*ac50*/  IMAD.MOV R18, RZ, RZ, -R18 ;  /* 0x000000ffff127224 */ /* 0x000fe400078e0a12 */
[----:B------:R-:W-:Y:S01]  /*ac60*/  IMAD.MOV R8, RZ, RZ, -R5 ;  /* 0x000000ffff087224 */ /* 0x000fe200078e0a05 */
[----:B------:R-:W-:Y:S01]  /*ac70*/  LOP3.LUT R16, R16, R9, RZ, 0xc0, !PT ;  /* 0x0000000910107212 */ /* 0x000fe200078ec0ff */
[----:B------:R-:W-:Y:S02]  /*ac80*/  IMAD R28, R26, R5, R28 ;  /* 0x000000051a1c7224 */ /* 0x000fe400078e021c */
[----:B------:R-:W-:Y:S02]  /*ac90*/  @P3 IMAD R25, R23, R18, R24 ;  /* 0x0000001217193224 */ /* 0x000fe400078e0218 */
[----:B---3--:R-:W-:-:S02]  /*aca0*/  IMAD R5, R8, R32, R19 ;  /* 0x0000002008057224 */ /* 0x008fc400078e0213 */
[----:B------:R-:W-:Y:S02]  /*acb0*/  IMAD R28, R28, R33, R25 ;  /* 0x000000211c1c7224 */ /* 0x000fe400078e0219 */
[----:B------:R-:W-:Y:S02]  /*acc0*/  IMAD R5, R5, R22, R16 ;  /* 0x0000001605057224 */ /* 0x000fe400078e0210 */
[----:B------:R-:W-:-:S03]  /*acd0*/  IMAD.MOV.U32 R8, RZ, RZ, 0x1 ;  /* 0x00000001ff087424 */ /* 0x000fc600078e00ff */
[----:B------:R-:W-:Y:S02]  /*ace0*/  SEL R9, R5, R28, !P3 ;  /* 0x0000001c05097207 */ /* 0x000fe40005800000 */
[----:B------:R-:W-:Y:S01]  /*acf0*/  SEL R28, R28, R5, !P3 ;  /* 0x000000051c1c7207 */ /* 0x000fe20005800000 */
[----:B------:R-:W-:-:S07]  /*ad00*/  IMAD.MOV.U32 R5, RZ, RZ, R17 ;  /* 0x000000ffff057224 */ /* 0x000fce00078e0011 */
.L_x_233:
[----:B------:R-:W-:Y:S01]  /*ad10*/  LOP3.LUT P0, RZ, R8, 0xff, RZ, 0xc0, !PT ;  /* 0x000000ff08ff7812 */ /* 0x000fe2000780c0ff */
[----:B------:R-:W-:-:S12]  /*ad20*/  IMAD.MOV.U32 R8, RZ, RZ, R28 ;  /* 0x000000ffff087224 */ /* 0x000fd800078e001c */
[----:B------:R-:W-:Y:S05]  /*ad30*/  @P0 BRA `(.L_x_236) ;  /* 0xffffff6400d80947 */ /* 0x000fea000383ffff */
[----:B------:R-:W-:Y:S05]  /*ad40*/  EXIT ;  /* 0x000000000000794d */ /* 0x000fea0003800000 */
.L_x_8:
[----:B-1----:R-:W-:Y:S01]  /*ad50*/  ULDC.64 UR4, c[0x0][0x650] ;  /* 0x0001940000047ab9 */ /* 0x002fe20000000a00 */
        /* <DEDUP_REMOVED lines=25> */
.L_x_238:
[----:B------:R-:W0:Y:S01]  /*aef0*/  LDC.64 R26, c[0x0][0x640] ;  /* 0x00019000ff1a7b82 */ /* 0x000e220000000a00 */
[-CC-:B------:R-:W-:Y:S02]  /*af00*/  SHF.R.U64 R19, R14, R20.reuse, R15.reuse ;  /* 0x000000140e137219 */ /* 0x180fe4000000120f */
[----:B------:R-:W-:Y:S02]  /*af10*/  SHF.R.U32.HI R6, RZ, R20, R15 ;  /* 0x00000014ff067219 */ /* 0x000fe4000001160f */
[----:B------:R-:W-:-:S03]  /*af20*/  IADD3 R9, P0, RZ, -R19, RZ ;  /* 0x80000013ff097210 */ /* 0x000fc60007f1e0ff */
[----:B------:R-:W1:Y:S02]  /*af30*/  LDC R14, c[0x0][0x618] ;  /* 0x00018600ff0e7b82 */ /* 0x000e640000000800 */
[----:B------:R-:W-:-:S04]  /*af40*/  IMAD.X R7, RZ, RZ, ~R6, P0 ;  /* 0x000000ffff077224 */ /* 0x000fc800000e0e06 */
[-C--:B------:R-:W-:Y:S02]  /*af50*/  IMAD R8, R7, R22.reuse, RZ ;  /* 0x0000001607087224 */ /* 0x080fe400078e02ff */
[----:B------:R-:W2:Y:S01]  /*af60*/  LDC R20, c[0x0][0x608] ;  /* 0x00018200ff147b82 */ /* 0x000ea20000000800 */
[----:B------:R-:W-:-:S04]  /*af70*/  IMAD.WIDE.U32 R6, R9, R22, R2 ;  /* 0x0000001609067225 */ /* 0x000fc800078e0002 */
[----:B------:R-:W-:Y:S02]  /*af80*/  IMAD R9, R9, R23, R8 ;  /* 0x0000001709097224 */ /* 0x000fe400078e0208 */
[----:B------:R-:W-:Y:S01]  /*af90*/  IMAD.MOV.U32 R8, RZ, RZ, -0x1 ;  /* 0xffffffffff087424 */ /* 0x000fe200078e00ff */
[----:B------:R-:W3:Y:S01]  /*afa0*/  LDC R25, c[0x0][0x658] ;  /* 0x00019600ff197b82 */ /* 0x000ee20000000800 */
[----:B------:R-:W-:Y:S01]  /*afb0*/  IMAD.IADD R7, R7, 0x1, R9 ;  /* 0x0000000107077824 */ /* 0x000fe200078e0209 */
[----:B0-----:R-:W-:-:S04]  /*afc0*/  ISETP.NE.U32.AND P0, PT, R26, RZ, PT ;  /* 0x000000ff1a00720c */ /* 0x001fc80003f05070 */
[----:B------:R-:W-:Y:S02]  /*afd0*/  ISETP.NE.AND.EX P0, PT, R27, RZ, PT, P0 ;  /* 0x000000ff1b00720c */ /* 0x000fe40003f05300 */
[----:B------:R-:W0:Y:S01]  /*afe0*/  LDC R22, c[0x0][0x600] ;  /* 0x00018000ff167b82 */ /* 0x000e220000000800 */
[-CC-:B-1----:R-:W-:Y:S02]  /*aff0*/  SHF.R.U64 R16, R6, R14.reuse, R7.reuse ;  /* 0x0000000e06107219 */ /* 0x182fe40000001207 */
[----:B------:R-:W-:-:S05]  /*b000*/  SHF.R.U32.HI R7, RZ, R14, R7 ;  /* 0x0000000eff077219 */ /* 0x000fca0000011607 */
[----:B------:R-:W1:Y:S01]  /*b010*/  LDC R24, c[0x0][0x648] ;  /* 0x00019200ff187b82 */ /* 0x000e620000000800 */
[-CC-:B--2---:R-:W-:Y:S02]  /*b020*/  SHF.R.U64 R21, R16, R20.reuse, R7.reuse ;  /* 0x0000001410157219 */ /* 0x184fe40000001207 */
[----:B------:R-:W-:Y:S01]  /*b030*/  SHF.R.U32.HI R6, RZ, R20, R7 ;  /* 0x00000014ff067219 */ /* 0x000fe20000011607 */
[----:B------:R-:W-:-:S04]  /*b040*/  IMAD.MOV.U32 R20, RZ, RZ, 0x1 ;  /* 0x00000001ff147424 */ /* 0x000fc800078e00ff */
        /* <DEDUP_REMOVED lines=18> */
.L_x_239:
[----:B-1----:R-:W-:Y:S01]  /*b170*/  SHF.R.U64 R7, R6, R24, R7 ;  /* 0x0000001806077219 */ /* 0x002fe20000001207 */
[----:B0-----:R-:W-:Y:S01]  /*b180*/  VIADD R9, R22, 0xffffffff ;  /* 0xffffffff16097836 */ /* 0x001fe20000000000 */
[----:B------:R-:W-:Y:S01]  /*b190*/  SHF.L.U32 R20, R20, R25, RZ ;  /* 0x0000001914147219 */ /* 0x000fe200000006ff */
[----:B------:R-:W-:Y:S01]  /*b1a0*/  @P3 IMAD R12, R13, R18, R10 ;  /* 0x000000120d0c3224 */ /* 0x000fe200078e020a */
[----:B------:R-:W-:Y:S01]  /*b1b0*/  LOP3.LUT R6, R21, R30, RZ, 0xc0, !PT ;  /* 0x0000001e15067212 */ /* 0x000fe200078ec0ff */
[----:B------:R-:W-:Y:S01]  /*b1c0*/  IMAD.MOV R8, RZ, RZ, -R7 ;  /* 0x000000ffff087224 */ /* 0x000fe200078e0a07 */
[----:B------:R-:W-:Y:S01]  /*b1d0*/  LOP3.LUT R9, R16, R9, RZ, 0xc0, !PT ;  /* 0x0000000910097212 */ /* 0x000fe200078ec0ff */
[----:B------:R-:W-:Y:S02]  /*b1e0*/  IMAD.MOV.U32 R17, RZ, RZ, R19 ;  /* 0x000000ffff117224 */ /* 0x000fe400078e0013 */
[----:B------:R-:W-:Y:S02]  /*b1f0*/  IMAD R7, R20, R7, R6 ;  /* 0x0000000714077224 */ /* 0x000fe400078e0206 */
[----:B--2---:R-:W-:-:S02]  /*b200*/  IMAD R6, R8, R28, R23 ;  /* 0x0000001c08067224 */ /* 0x004fc400078e0217 */
[----:B------:R-:W-:Y:S02]  /*b210*/  IMAD.MOV.U32 R8, RZ, RZ, 0x1 ;  /* 0x00000001ff087424 */ /* 0x000fe400078e00ff */
[----:B---3--:R-:W-:Y:S02]  /*b220*/  IMAD R7, R7, R29, R12 ;  /* 0x0000001d07077224 */ /* 0x008fe400078e020c */
[----:B------:R-:W-:Y:S01]  /*b230*/  IMAD R10, R6, R22, R9 ;  /* 0x00000016060a7224 */ /* 0x000fe200078e0209 */
[----:B------:R-:W-:-:S04]  /*b240*/  PRMT R6, R8, 0x7610, R6 ;  /* 0x0000761008067816 */ /* 0x000fc80000000006 */
[----:B------:R-:W-:Y:S02]  /*b250*/  SEL R8, R10, R7, !P3 ;  /* 0x000000070a087207 */ /* 0x000fe40005800000 */
[----:B------:R-:W-:-:S07]  /*b260*/  SEL R7, R7, R10, !P3 ;  /* 0x0000000a07077207 */ /* 0x000fce0005800000 */
.L_x_237:
[----:B------:R-:W-:-:S08]  /*b270*/  NOP ;  /* 0x0000000000007918 */ /* 0x000fd00000000000 */
[----:B------:R-:W0:-:S00]  /*b280*/  USETMAXREG.DEALLOC.CTAPOOL 0x28 ;  /* 0x00000028000079c8 */ /* 0x000e0000080e0500 */
[----:B0-----:R-:W-:-:S13]  /*b290*/  ISETP.NE.AND P0, PT, R5, RZ, PT ;  /* 0x000000ff0500720c */ /* 0x001fda0003f05270 */
[----:B------:R-:W-:Y:S05]  /*b2a0*/  @P0 EXIT ;  /* 0x000000000000094d */ /* 0x000fea0003800000 */
[----:B------:R-:W-:Y:S01]  /*b2b0*/  LOP3.LUT P0, RZ, R6, 0xff, RZ, 0xc0, !PT ;  /* 0x000000ff06ff7812 */ /* 0x000fe2000780c0ff */
[----:B------:R-:W-:Y:S02]  /*b2c0*/  IMAD.MOV.U32 R5, RZ, RZ, 0x1 ;  /* 0x00000001ff057424 */ /* 0x000fe400078e00ff */
[----:B------:R-:W-:-:S10]  /*b2d0*/  IMAD.MOV.U32 R13, RZ, RZ, RZ ;  /* 0x000000ffff0d7224 */ /* 0x000fd400078e00ff */
[----:B------:R-:W-:Y:S05]  /*b2e0*/  @!P0 BRA `(.L_x_240) ;  /* 0x0000000c00308947 */ /* 0x000fea0003800000 */
[----:B------:R-:W0:Y:S01]  /*b2f0*/  LDC R5, c[0x0][0x28c] ;  /* 0x0000a300ff057b82 */ /* 0x000e220000000800 */
[----:B------:R-:W1:Y:S01]  /*b300*/  S2R R11, SR_CgaCtaId ;  /* 0x00000000000b7919 */ /* 0x000e620000008800 */
[----:B------:R-:W-:Y:S01]  /*b310*/  ULDC UR5, c[0x0][0x600] ;  /* 0x0001800000057ab9 */ /* 0x000fe20000000800 */
[----:B------:R-:W-:Y:S01]  /*b320*/  ULDC UR4, c[0x0][0xc] ;  /* 0x0000030000047ab9 */ /* 0x000fe20000000800 */
[----:B------:R-:W-:Y:S01]  /*b330*/  UIADD3 UR16, UR5, -0x1, URZ ;  /* 0xffffffff05107890 */ /* 0x000fe2000fffe03f */
[----:B------:R-:W-:Y:S01]  /*b340*/  BSSY B0, `(.L_x_240) ;  /* 0x00000c6000007945 */ /* 0x000fe20003800000 */
[----:B------:R-:W-:Y:S01]  /*b350*/  ULDC UR6, c[0x0][0x658] ;  /* 0x0001960000067ab9 */ /* 0x000fe20000000800 */
[----:B------:R-:W-:Y:S01]  /*b360*/  ULDC UR5, c[0x0][0x10] ;  /* 0x0000040000057ab9 */ /* 0x000fe20000000800 */
[----:B------:R-:W-:Y:S01]  /*b370*/  UMOV UR7, 0xffffffff ;  /* 0xffffffff00077882 */ /* 0x000fe20000000000 */
[----:B------:R-:W-:Y:S01]  /*b380*/  UMOV UR8, 0x1 ;  /* 0x0000000100087882 */ /* 0x000fe20000000000 */
[----:B------:R-:W-:Y:S01]  /*b390*/  UIMAD.WIDE.U32 UR4, UR4, UR5, URZ ;  /* 0x00000005040472a5 */ /* 0x000fe2000f8e003f */
[----:B------:R-:W-:Y:S01]  /*b3a0*/  IMAD.MOV.U32 R16, RZ, RZ, 0x1 ;  /* 0x00000001ff107424 */ /* 0x000fe200078e00ff */
[----:B------:R-:W-:Y:S01]  /*b3b0*/  USHF.L.U32 UR7, UR7, UR6, URZ ;  /* 0x0000000607077299 */ /* 0x000fe2000800063f */
[----:B------:R-:W-:Y:S01]  /*b3c0*/  LOP3.LUT R15, R4, 0x2, RZ, 0xfc, !PT ;  /* 0x00000002040f7812 */ /* 0x000fe200078efcff */
[----:B------:R-:W-:Y:S01]  /*b3d0*/  USHF.L.U32 UR18, UR8, UR6, URZ ;  /* 0x0000000608127299 */ /* 0x000fe2000800063f */
[----:B------:R-:W-:Y:S01]  /*b3e0*/  IMAD.MOV.U32 R13, RZ, RZ, RZ ;  /* 0x000000ffff0d7224 */ /* 0x000fe200078e00ff */
[----:B------:R-:W-:Y:S01]  /*b3f0*/  ULOP3.LUT UR17, URZ, UR7, URZ, 0x33, !UPT ;  /* 0x000000073f117292 */ /* 0x000fe2000f8e333f */
[----:B------:R-:W-:Y:S01]  /*b400*/  ULDC UR6, c[0x0][0x14] ;  /* 0x0000050000067ab9 */ /* 0x000fe20000000800 */
[----:B------:R-:W-:Y:S01]  /*b410*/  ULDC.64 UR22, c[0x0][0x198] ;  /* 0x0000660000167ab9 */ /* 0x000fe20000000a00 */
[----:B------:R-:W-:-:S02]  /*b420*/  UIMAD.WIDE.U32 UR20, UR4, UR6, URZ ;  /* 0x00000006041472a5 */ /* 0x000fc4000f8e003f */
[----:B------:R-:W-:Y:S01]  /*b430*/  UIMAD UR13, UR5, UR6, URZ ;  /* 0x00000006050d72a4 */ /* 0x000fe2000f8e023f */
[----:B0-----:R-:W-:-:S03]  /*b440*/  VIADD R5, R5, 0x1f ;  /* 0x0000001f05057836 */ /* 0x001fc60000000000 */
[----:B------:R-:W-:Y:S02]  /*b450*/  UIADD3 UR13, UR21, UR13, URZ ;  /* 0x0000000d150d7290 */ /* 0x000fe4000fffe03f */
[----:B------:R-:W-:-:S04]  /*b460*/  SHF.R.S32.HI R6, RZ, 0x1f, R5 ;  /* 0x0000001fff067819 */ /* 0x000fc80000011405 */
[----:B------:R-:W-:Y:S01]  /*b470*/  LEA.HI R6, R6, R5, RZ, 0x5 ;  /* 0x0000000506067211 */ /* 0x000fe200078f28ff */
[----:B------:R-:W-:Y:S01]  /*b480*/  IMAD.MOV.U32 R5, RZ, RZ, 0x1 ;  /* 0x00000001ff057424 */ /* 0x000fe200078e00ff */
[----:B-1----:R-:W-:Y:S02]  /*b490*/  LOP3.LUT R11, R11, 0x1, RZ, 0xc0, !PT ;  /* 0x000000010b0b7812 */ /* 0x002fe400078ec0ff */
[----:B------:R-:W-:-:S05]  /*b4a0*/  SHF.R.S32.HI R10, RZ, 0x5, R6 ;  /* 0x00000005ff0a7819 */ /* 0x000fca0000011406 */
[----:B------:R-:W-:-:S07]  /*b4b0*/  VIADD R12, R10, 0x1 ;  /* 0x000000010a0c7836 */ /* 0x000fce0000000000 */
.L_x_251:
[----:B------:R-:W-:-:S03]  /*b4c0*/  UMOV UR4, 0xffffffff ;  /* 0xffffffff00047882 */ /* 0x000fc60000000000 */
[----:B------:R-:W-:Y:S05]  /*b4d0*/  BRA.DIV UR4, `(.L_x_241) ;  /* 0x0000001a04987947 */ /* 0x000fea000b800000 */
[----:B------:R-:W-:-:S13]  /*b4e0*/  ELECT P0, URZ, PT ;  /* 0x00000000003f782f */ /* 0x000fda0003800000 */
.L_x_283:
[----:B------:R-:W0:Y:S01]  /*b4f0*/  LDC R6, c[0x0][0x28c] ;  /* 0x0000a300ff067b82 */ /* 0x000e220000000800 */
[----:B------:R-:W-:Y:S01]  /*b500*/  BSSY B1, `(.L_x_242) ;  /* 0x0000039000017945 */ /* 0x000fe20003800000 */
[----:B0-----:R-:W-:-:S13]  /*b510*/  ISETP.LT.OR P0, PT, R6, 0x1, !P0 ;  /* 0x000000010600780c */ /* 0x001fda0004701670 */
[----:B------:R-:W-:Y:S05]  /*b520*/  @P0 BRA `(.L_x_243) ;  /* 0x0000000000d80947 */ /* 0x000fea0003800000 */
[----:B------:R-:W-:Y:S02]  /*b530*/  IMAD R9, R8, 0x2, R11 ;  /* 0x0000000208097824 */ /* 0x000fe400078e020b */
[----:B------:R-:W-:Y:S02]  /*b540*/  IMAD R19, R7, 0xc0, RZ ;  /* 0x000000c007137824 */ /* 0x000fe400078e02ff */
[----:B------:R-:W-:Y:S02]  /*b550*/  IMAD.MOV.U32 R22, RZ, RZ, RZ ;  /* 0x000000ffff167224 */ /* 0x000fe400078e00ff */
[----:B------:R-:W-:Y:S02]  /*b560*/  IMAD.MOV.U32 R6, RZ, RZ, R12 ;  /* 0x000000ffff067224 */ /* 0x000fe400078e000c */
[----:B------:R-:W-:Y:S02]  /*b570*/  IMAD.MOV.U32 R7, RZ, RZ, R5 ;  /* 0x000000ffff077224 */ /* 0x000fe400078e0005 */
[----:B------:R-:W-:-:S02]  /*b580*/  IMAD.MOV.U32 R8, RZ, RZ, R13 ;  /* 0x000000ffff087224 */ /* 0x000fc400078e000d */
[----:B------:R-:W-:-:S07]  /*b590*/  IMAD R18, R9, 0x30, RZ ;  /* 0x0000003009127824 */ /* 0x000fce00078e02ff */
.L_x_246:
[----:B------:R-:W0:Y:S01]  /*b5a0*/  S2R R14, SR_CgaCtaId ;  /* 0x00000000000e7919 */ /* 0x000e220000008800 */
[----:B------:R-:W-:Y:S02]  /*b5b0*/  MOV R9, 0x400 ;  /* 0x0000040000097802 */ /* 0x000fe40000000f00 */
[----:B------:R-:W-:Y:S02]  /*b5c0*/  LOP3.LUT P1, RZ, R0, 0x7f, RZ, 0xc0, !PT ;  /* 0x0000007f00ff7812 */ /* 0x000fe4000782c0ff */
[----:B0-----:R-:W-:Y:S02]  /*b5d0*/  LEA R21, R14, R9, 0x18 ;  /* 0x000000090e157211 */ /* 0x001fe400078ec0ff */
[----:B------:R-:W-:-:S09]  /*b5e0*/  SHF.L.U32 R9, R7, 0x1f, RZ ;  /* 0x0000001f07097819 */ /* 0x000fd200000006ff */
[----:B------:R-:W0:Y:S01]  /*b5f0*/  @!P1 LDC R14, c[0x0][0x500] ;  /* 0x00014000ff0e9b82 */ /* 0x000e220000000800 */
[----:B------:R-:W-:-:S04]  /*b600*/  IMAD R20, R8, 0x8, R21 ;  /* 0x0000000808147824 */ /* 0x000fc800078e0215 */
[----:B------:R-:W1:Y:S02]  /*b610*/  SYNCS.PHASECHK.TRANS64.TRYWAIT P0, [R20+URZ+0xc8], R9 ;  /* 0x0000c809140075a7 */ /* 0x000e64000800017f */
[----:B-1----:R-:W-:Y:S05]  /*b620*/  @!P0 BRA `(.L_x_244) ;  /* 0x0000001800648947 */ /* 0x002fea0003800000 */
.L_x_284:
[----:B-1----:R-:W-:Y:S01]  /*b630*/  PRMT R9, R15, 0x9910, RZ ;  /* 0x000099100f097816 */ /* 0x002fe200000000ff */
[----:B0-----:R0:W-:Y:S03]  /*b640*/  @!P1 SYNCS.ARRIVE.TRANS64 RZ, [R20+URZ], R14 ;  /* 0x0000000e14ff99a7 */ /* 0x0011e6000800003f */
[----:B------:R-:W-:-:S13]  /*b650*/  ISETP.NE.AND P0, PT, R9, 0x2, PT ;  /* 0x000000020900780c */ /* 0x000fda0003f05270 */
[----:B0-----:R-:W-:Y:S05]  /*b660*/  @P0 BRA `(.L_x_245) ;  /* 0x0000000000040947 */ /* 0x001fea0003800000 */
[----:B------:R-:W-:Y:S01]  /*b670*/  BPT.TRAP 0x1 ;  /* 0x000000040000795c */ /* 0x000fe20000300000 */
.L_x_245:
[----:B------:R-:W-:Y:S01]  /*b680*/  IMAD R9, R8, 0x2, R11 ;  /* 0x0000000208097824 */ /* 0x000fe200078e020b */
[----:B------:R-:W-:Y:S01]  /*b690*/  R2UR UR9, R20 ;  /* 0x00000000140972ca */ /* 0x000fe200000e0000 */
[--C-:B------:R-:W-:Y:S01]  /*b6a0*/  IMAD R14, R8, 0x1800, R21.reuse ;  /* 0x00001800080e7824 */ /* 0x100fe200078e0215 */
[----:B------:R-:W-:Y:S01]  /*b6b0*/  UIADD3 UR4, UP0, UR22, 0xf0, URZ ;  /* 0x000000f016047890 */ /* 0x000fe2000ff1e03f */
[----:B------:R-:W-:Y:S01]  /*b6c0*/  IMAD R9, R9, 0x600, R21 ;  /* 0x0000060009097824 */ /* 0x000fe200078e0215 */
[----:B------:R-:W-:Y:S01]  /*b6d0*/  R2UR UR11, R19 ;  /* 0x00000000130b72ca */ /* 0x000fe200000e0000 */
[----:B------:R-:W-:Y:S01]  /*b6e0*/  VIADD R6, R6, 0xffffffff ;  /* 0xffffffff06067836 */ /* 0x000fe20000000000 */
[----:B------:R-:W-:Y:S01]  /*b6f0*/  R2UR UR5, R14 ;  /* 0x000000000e0572ca */ /* 0x000fe200000e0000 */
[----:B------:R-:W-:Y:S01]  /*b700*/  UIADD3 UR24, UP1, UR22, 0x1f0, URZ ;  /* 0x000001f016187890 */ /* 0x000fe2000ff3e03f */
[----:B------:R-:W-:Y:S01]  /*b710*/  R2UR UR8, R9 ;  /* 0x00000000090872ca */ /* 0x000fe200000e0000 */
[----:B------:R-:W-:Y:S01]  /*b720*/  VIADD R8, R8, 0x1 ;  /* 0x0000000108087836 */ /* 0x000fe20000000000 */
[----:B------:R-:W-:Y:S01]  /*b730*/  R2UR UR10, R22 ;  /* 0x00000000160a72ca */ /* 0x000fe200000e0000 */
[----:B------:R-:W-:Y:S01]  /*b740*/  UIADD3.X UR25, URZ, UR23, URZ, UP1, !UPT ;  /* 0x000000173f197290 */ /* 0x000fe20008ffe43f */
[----:B------:R-:W-:Y:S01]  /*b750*/  R2UR UR12, R17 ;  /* 0x00000000110c72ca */ /* 0x000fe200000e0000 */
[----:B------:R-:W-:Y:S01]  /*b760*/  UMOV UR6, 0x0 ;  /* 0x0000000000067882 */ /* 0x000fe20000000000 */
[----:B------:R-:W-:Y:S01]  /*b770*/  R2UR UR19, R18 ;  /* 0x00000000121372ca */ /* 0x000fe200000e0000 */
[----:B------:R-:W-:Y:S01]  /*b780*/  UMOV UR7, 0x10000000 ;  /* 0x1000000000077882 */ /* 0x000fe20000000000 */
[----:B------:R-:W-:Y:S01]  /*b790*/  ISETP.GT.AND P1, PT, R6, 0x1, PT ;  /* 0x000000010600780c */ /* 0x000fe20003f24270 */
[----:B------:R-:W-:Y:S01]  /*b7a0*/  UMOV UR26, 0x30000 ;  /* 0x00030000001a7882 */ /* 0x000fe20000000000 */
[----:B------:R-:W-:Y:S01]  /*b7b0*/  ISETP.NE.AND P0, PT, R8, 0x19, PT ;  /* 0x000000190800780c */ /* 0x000fe20003f05270 */
[----:B------:R-:W-:Y:S01]  /*b7c0*/  UIADD3 UR14, UR5, 0x280, URZ ;  /* 0x00000280050e7890 */ /* 0x000fe2000fffe03f */
[----:B------:R-:W-:Y:S01]  /*b7d0*/  VIADD R22, R22, 0x20 ;  /* 0x0000002016167836 */ /* 0x000fe20000000000 */
[----:B------:R-:W-:Y:S01]  /*b7e0*/  UIADD3.X UR5, URZ, UR23, URZ, UP0, !UPT ;  /* 0x000000173f057290 */ /* 0x000fe200087fe43f */
[----:B------:R-:W-:Y:S01]  /*b7f0*/  SEL R14, RZ, 0x1, P0 ;  /* 0x00000001ff0e7807 */ /* 0x000fe20000000000 */
[----:B------:R-:W-:Y:S01]  /*b800*/  UIADD3 UR15, UR8, 0x25a80, URZ ;  /* 0x00025a80080f7890 */ /* 0x000fe2000fffe03f */
[----:B------:R-:W-:-:S02]  /*b810*/  SEL R8, R8, RZ, P0 ;  /* 0x000000ff08087207 */ /* 0x000fc40000000000 */
[----:B------:R-:W-:Y:S01]  /*b820*/  UMOV UR8, UR14 ;  /* 0x0000000e00087c82 */ /* 0x000fe20008000000 */
[----:B------:R-:W-:-:S03]  /*b830*/  LOP3.LUT R7, R7, R14, RZ, 0x3c, !PT ;  /* 0x0000000e07077212 */ /* 0x000fc600078e3cff */
[----:B------:R0:W-:Y:S02]  /*b840*/  UTMALDG.3D [UR8], [UR4], desc[UR6] ;  /* 0x00000608040075b4 */ /* 0x0001e40008011000 */
[----:B0-----:R-:W-:Y:S01]  /*b850*/  UMOV UR8, UR15 ;  /* 0x0000000f00087c82 */ /* 0x001fe20008000000 */
[----:B------:R-:W-:Y:S02]  /*b860*/  UMOV UR11, UR19 ;  /* 0x00000013000b7c82 */ /* 0x000fe40008000000 */
[----:B------:R0:W-:Y:S02]  /*b870*/  UTMALDG.3D.MULTICAST [UR8], [UR24], UR26, desc[UR6] ;  /* 0x00000608180073b4 */ /* 0x0001e4000801181a */
[----:B0-----:R-:W-:Y:S05]  /*b880*/  @P1 BRA `(.L_x_246) ;  /* 0xfffffffc00441947 */ /* 0x001fea000383ffff */
.L_x_243:
[----:B------:R-:W-:Y:S05]  /*b890*/  BSYNC B1 ;  /* 0x0000000000017941 */ /* 0x000fea0003800000 */
.L_x_242:
[----:B------:R-:W-:Y:S01]  /*b8a0*/  LOP3.LUT P1, RZ, R16, 0xff, RZ, 0xc0, !PT ;  /* 0x000000ff10ff7812 */ /* 0x000fe2000782c0ff */
[C---:B------:R-:W-:Y:S01]  /*b8b0*/  IMAD.IADD R13, R10.reuse, 0x1, R13 ;  /* 0x000000010a0d7824 */ /* 0x040fe200078e020d */
[----:B------:R-:W-:Y:S01]  /*b8c0*/  ULDC.64 UR4, c[0x0][0x650] ;  /* 0x0001940000047ab9 */ /* 0x000fe20000000a00 */
[C---:B------:R-:W-:Y:S01]  /*b8d0*/  ISETP.GE.U32.AND P2, PT, R10.reuse, 0x19, PT ;  /* 0x000000190a00780c */ /* 0x040fe20003f46070 */
[----:B------:R-:W-:Y:S01]  /*b8e0*/  BSSY B1, `(.L_x_247) ;  /* 0x0000069000017945 */ /* 0x000fe20003800000 */
[----:B------:R-:W-:Y:S01]  /*b8f0*/  IMAD.MOV.U32 R17, RZ, RZ, -0x1 ;  /* 0xffffffffff117424 */ /* 0x000fe200078e00ff */
[----:B------:R-:W-:Y:S02]  /*b900*/  ISETP.GT.U32.AND P0, PT, R13, 0x18, PT ;  /* 0x000000180d00780c */ /* 0x000fe40003f04070 */
[----:B------:R-:W-:Y:S02]  /*b910*/  PRMT R16, RZ, 0x7610, R16 ;  /* 0x00007610ff107816 */ /* 0x000fe40000000010 */
[----:B------:R-:W-:-:S03]  /*b920*/  ISETP.LT.U32.AND P0, PT, R10, 0x19, P0 ;  /* 0x000000190a00780c */ /* 0x000fc60000701070 */
[----:B------:R-:W0:Y:S01]  /*b930*/  @P1 S2R R7, SR_CgaCtaId ;  /* 0x0000000000071919 */ /* 0x000e220000008800 */
[----:B------:R-:W-:-:S04]  /*b940*/  @P1 MOV R6, 0x400 ;  /* 0x0000040000061802 */ /* 0x000fc80000000f00 */
[----:B0-----:R-:W-:Y:S01]  /*b950*/  @P1 LEA R8, R7, R6, 0x18 ;  /* 0x0000000607081211 */ /* 0x001fe200078ec0ff */
[----:B------:R-:W-:Y:S01]  /*b960*/  IMAD.WIDE.U32 R6, R13, 0x51eb851f, RZ ;  /* 0x51eb851f0d067825 */ /* 0x000fe200078e00ff */
[----:B------:R-:W-:Y:S02]  /*b970*/  SEL R6, RZ, 0x1, !P0 ;  /* 0x00000001ff067807 */ /* 0x000fe40004000000 */
[----:B------:R0:W-:Y:S01]  /*b980*/  @P1 SYNCS.ARRIVE.TRANS64.A1T0 RZ, [R8+URZ+0x1a8], RZ ;  /* 0x0001a8ff08ff19a7 */ /* 0x0001e2000810003f */
[----:B------:R-:W-:Y:S02]  /*b990*/  IADD3 R2, P1, R2, UR20, RZ ;  /* 0x0000001402027c10 */ /* 0x000fe4000ff3e0ff */
[----:B------:R-:W-:Y:S02]  /*b9a0*/  LOP3.LUT R5, R5, R6, RZ, 0x3c, !PT ;  /* 0x0000000605057212 */ /* 0x000fe400078e3cff */
[----:B------:R-:W-:Y:S02]  /*b9b0*/  IADD3.X R3, R3, UR13, RZ, P1, !PT ;  /* 0x0000000d03037c10 */ /* 0x000fe40008ffe4ff */
[----:B------:R-:W-:-:S02]  /*b9c0*/  ISETP.GE.U32.AND P0, PT, R2, UR4, PT ;  /* 0x0000000402007c0c */ /* 0x000fc4000bf06070 */
[----:B0-----:R-:W-:Y:S01]  /*b9d0*/  SHF.R.U32.HI R8, RZ, 0x3, R7 ;  /* 0x00000003ff087819 */ /* 0x001fe20000011607 */
[----:B------:R-:W-:Y:S01]  /*b9e0*/  IMAD.MOV.U32 R7, RZ, RZ, -0x1 ;  /* 0xffffffffff077424 */ /* 0x000fe200078e00ff */
[----:B------:R-:W-:Y:S02]  /*b9f0*/  ISETP.GE.U32.AND.EX P0, PT, R3, UR5, PT, P0 ;  /* 0x0000000503007c0c */ /* 0x000fe4000bf06100 */
[----:B------:R-:W-:Y:S01]  /*ba00*/  @P2 LOP3.LUT R5, R5, 0x1, R8, 0x78, !PT ;  /* 0x0000000105052812 */ /* 0x000fe200078e7808 */
[----:B------:R-:W-:Y:S01]  /*ba10*/  IMAD R13, R8, -0x19, R13 ;  /* 0xffffffe7080d7824 */ /* 0x000fe200078e020d */
[----:B------:R-:W-:Y:S01]  /*ba20*/  PRMT R6, RZ, 0x7610, R6 ;  /* 0x00007610ff067816 */ /* 0x000fe20000000006 */
[----:B------:R-:W-:-:S08]  /*ba30*/  IMAD.MOV.U32 R8, RZ, RZ, -0x1 ;  /* 0xffffffffff087424 */ /* 0x000fd000078e00ff */
[----:B------:R-:W-:Y:S05]  /*ba40*/  @P0 BRA `(.L_x_248) ;  /* 0x0000000400480947 */ /* 0x000fea0003800000 */
[----:B------:R-:W0:Y:S01]  /*ba50*/  S2R R18, SR_CTAID.X ;  /* 0x0000000000127919 */ /* 0x000e220000002500 */
[----:B------:R-:W-:Y:S01]  /*ba60*/  ULDC.64 UR4, c[0x0][0x628] ;  /* 0x00018a0000047ab9 */ /* 0x000fe20000000a00 */
[----:B------:R-:W1:Y:S01]  /*ba70*/  LDC R19, c[0x0][0x144] ;  /* 0x00005100ff137b82 */ /* 0x000e620000000800 */
[----:B------:R-:W-:Y:S01]  /*ba80*/  ISETP.NE.U32.AND P0, PT, RZ, UR4, PT ;  /* 0x00000004ff007c0c */ /* 0x000fe2000bf05070 */
[----:B------:R-:W2:Y:S01]  /*ba90*/  S2R R14, SR_CTAID.Y ;  /* 0x00000000000e7919 */ /* 0x000ea20000002600 */
[----:B------:R-:W-:Y:S01]  /*baa0*/  ULDC UR7, c[0x0][0x630] ;  /* 0x00018c0000077ab9 */ /* 0x000fe20000000800 */
[----:B------:R-:W-:Y:S01]  /*bab0*/  ULDC UR8, c[0x0][0x150] ;  /* 0x0000540000087ab9 */ /* 0x000fe20000000800 */
[----:B------:R-:W-:Y:S01]  /*bac0*/  ISETP.NE.AND.EX P0, PT, RZ, UR5, PT, P0 ;  /* 0x00000005ff007c0c */ /* 0x000fe2000bf05300 */
[----:B------:R-:W-:Y:S02]  /*bad0*/  IMAD.MOV.U32 R6, RZ, RZ, R2 ;  /* 0x000000ffff067224 */ /* 0x000fe400078e0002 */
[----:B------:R-:W-:Y:S01]  /*bae0*/  IMAD.MOV.U32 R7, RZ, RZ, R3 ;  /* 0x000000ffff077224 */ /* 0x000fe200078e0003 */
[----:B0-----:R-:W-:-:S09]  /*baf0*/  I2FP.F32.U32 R20, R18 ;  /* 0x0000001200147245 */ /* 0x001fd20000201000 */
[----:B------:R-:W-:Y:S05]  /*bb00*/  @!P0 BRA `(.L_x_249) ;  /* 0x0000000000288947 */ /* 0x000fea0003800000 */
[----:B------:R-:W-:Y:S02]  /*bb10*/  ULDC UR6, c[0x0][0x634] ;  /* 0x00018d0000067ab9 */ /* 0x000fe40000000800 */
[----:B------:R-:W-:-:S05]  /*bb20*/  IADD3 R7, P0, R2, UR6, RZ ;  /* 0x0000000602077c10 */ /* 0x000fca000ff1e0ff */
[----:B------:R-:W-:-:S04]  /*bb30*/  IMAD.X R17, RZ, RZ, R3, P0 ;  /* 0x000000ffff117224 */ /* 0x000fc800000e0603 */
[----:B------:R-:W-:-:S04]  /*bb40*/  IMAD.WIDE.U32 R8, R17, UR4, RZ ;  /* 0x0000000411087c25 */ /* 0x000fc8000f8e00ff */
[----:B------:R-:W-:-:S04]  /*bb50*/  IMAD.WIDE.U32 R8, P0, R7, UR5, R8 ;  /* 0x0000000507087c25 */ /* 0x000fc8000f800008 */
[----:B------:R-:W-:-:S04]  /*bb60*/  IMAD.WIDE.U32 R6, R7, UR4, RZ ;  /* 0x0000000407067c25 */ /* 0x000fc8000f8e00ff */
[----:B------:R-:W-:Y:S01]  /*bb70*/  IMAD.MOV.U32 R6, RZ, RZ, R9 ;  /* 0x000000ffff067224 */ /* 0x000fe200078e0009 */
[----:B------:R-:W-:Y:S01]  /*bb80*/  IADD3 RZ, P1, R7, R8, RZ ;  /* 0x0000000807ff7210 */ /* 0x000fe20007f3e0ff */
[----:B------:R-:W-:-:S04]  /*bb90*/  IMAD.X R7, RZ, RZ, RZ, P0 ;  /* 0x000000ffff077224 */ /* 0x000fc800000e06ff */
[----:B------:R-:W-:-:S08]  /*bba0*/  IMAD.WIDE.U32.X R6, R17, UR5, R6, P1 ;  /* 0x0000000511067c25 */ /* 0x000fd000088e0406 */
.L_x_249:
[----:B------:R-:W-:Y:S01]  /*bbb0*/  FMUL R20, R20, UR8 ;  /* 0x0000000814147c20 */ /* 0x000fe20008400000 */
[--C-:B------:R-:W-:Y:S01]  /*bbc0*/  SHF.R.U64 R17, R6, UR7, R7.reuse ;  /* 0x0000000706117c19 */ /* 0x100fe20008001207 */
[----:B------:R-:W-:Y:S01]  /*bbd0*/  ULDC.64 UR4, c[0x0][0x620] ;  /* 0x0001880000047ab9 */ /* 0x000fe20000000a00 */
[----:B------:R-:W-:Y:S01]  /*bbe0*/  SHF.R.U32.HI R6, RZ, UR7, R7 ;  /* 0x00000007ff067c19 */ /* 0x000fe20008011607 */
[----:B------:R-:W-:Y:S01]  /*bbf0*/  ULDC.64 UR6, c[0x0][0x640] ;  /* 0x0001900000067ab9 */ /* 0x000fe20000000a00 */
[----:B------:R-:W-:Y:S01]  /*bc00*/  IADD3 R7, P0, RZ, -R17, RZ ;  /* 0x80000011ff077210 */ /* 0x000fe20007f1e0ff */
[----:B------:R-:W0:Y:S01]  /*bc10*/  F2I.U32.TRUNC.NTZ R20, R20 ;  /* 0x0000001400147305 */ /* 0x000e22000020f000 */
[----:B------:R-:W3:Y:S03]  /*bc20*/  LDC R21, c[0x0][0x148] ;  /* 0x00005200ff157b82 */ /* 0x000ee60000000800 */
[----:B------:R-:W-:Y:S01]  /*bc30*/  IMAD.X R6, RZ, RZ, ~R6, P0 ;  /* 0x000000ffff067224 */ /* 0x000fe200000e0e06 */
[----:B------:R-:W-:-:S03]  /*bc40*/  ISETP.NE.U32.AND P0, PT, RZ, UR6, PT ;  /* 0x00000006ff007c0c */ /* 0x000fc6000bf05070 */
[----:B------:R-:W-:Y:S01]  /*bc50*/  IMAD R6, R6, UR4, RZ ;  /* 0x0000000406067c24 */ /* 0x000fe2000f8e02ff */
[----:B------:R-:W-:-:S03]  /*bc60*/  ISETP.NE.AND.EX P0, PT, RZ, UR7, PT, P0 ;  /* 0x00000007ff007c0c */ /* 0x000fc6000bf05300 */
[C---:B------:R-:W-:Y:S01]  /*bc70*/  IMAD R9, R7.reuse, UR5, R6 ;  /* 0x0000000507097c24 */ /* 0x040fe2000f8e0206 */
[----:B------:R-:W-:Y:S01]  /*bc80*/  ULDC UR5, c[0x0][0x154] ;  /* 0x0000550000057ab9 */ /* 0x000fe20000000800 */
[----:B------:R-:W-:Y:S01]  /*bc90*/  IMAD.WIDE.U32 R6, R7, UR4, R2 ;  /* 0x0000000407067c25 */ /* 0x000fe2000f8e0002 */
[----:B------:R-:W-:-:S03]  /*bca0*/  ULDC UR4, c[0x0][0x618] ;  /* 0x0001860000047ab9 */ /* 0x000fc60000000800 */
[----:B0-----:R-:W-:Y:S02]  /*bcb0*/  IMAD.MOV R8, RZ, RZ, -R20 ;  /* 0x000000ffff087224 */ /* 0x001fe400078e0a14 */
[----:B------:R-:W-:Y:S02]  /*bcc0*/  IMAD.IADD R7, R7, 0x1, R9 ;  /* 0x0000000107077824 */ /* 0x000fe400078e0209 */
[----:B-1----:R-:W-:Y:S01]  /*bcd0*/  IMAD R18, R19, R8, R18 ;  /* 0x0000000813127224 */ /* 0x002fe200078e0212 */
[----:B--2---:R-:W-:Y:S02]  /*bce0*/  I2FP.F32.U32 R8, R14 ;  /* 0x0000000e00087245 */ /* 0x004fe40000201000 */
[--C-:B------:R-:W-:Y:S02]  /*bcf0*/  SHF.R.U64 R19, R6, UR4, R7.reuse ;  /* 0x0000000406137c19 */ /* 0x100fe40008001207 */
[----:B------:R-:W-:Y:S01]  /*bd00*/  SHF.R.U32.HI R6, RZ, UR4, R7 ;  /* 0x00000004ff067c19 */ /* 0x000fe20008011607 */
[----:B------:R-:W-:Y:S01]  /*bd10*/  FMUL R8, R8, UR5 ;  /* 0x0000000508087c20 */ /* 0x000fe20008400000 */
[----:B------:R-:W-:-:S02]  /*bd20*/  ULDC UR4, c[0x0][0x608] ;  /* 0x0001820000047ab9 */ /* 0x000fc40000000800 */
[--C-:B------:R-:W-:Y:S01]  /*bd30*/  SHF.R.U64 R22, R19, UR4, R6.reuse ;  /* 0x0000000413167c19 */ /* 0x100fe20008001206 */
[----:B------:R0:W1:Y:S01]  /*bd40*/  F2I.U32.TRUNC.NTZ R24, R8 ;  /* 0x0000000800187305 */ /* 0x000062000020f000 */
[----:B------:R-:W-:Y:S01]  /*bd50*/  SHF.R.U32.HI R7, RZ, UR4, R6 ;  /* 0x00000004ff077c19 */ /* 0x000fe20008011606 */
[----:B------:R-:W-:-:S03]  /*bd60*/  ULDC UR4, c[0x0][0x658] ;  /* 0x0001960000047ab9 */ /* 0x000fc60000000800 */
[--C-:B------:R-:W-:Y:S02]  /*bd70*/  SHF.R.U64 R20, R22, UR4, R7.reuse ;  /* 0x0000000416147c19 */ /* 0x100fe40008001207 */
[----:B------:R-:W-:-:S03]  /*bd80*/  SHF.R.U32.HI R23, RZ, UR4, R7 ;  /* 0x00000004ff177c19 */ /* 0x000fc60008011607 */
[----:B------:R-:W-:Y:S02]  /*bd90*/  IMAD.MOV.U32 R6, RZ, RZ, R20 ;  /* 0x000000ffff067224 */ /* 0x000fe400078e0014 */
[----:B------:R-:W-:Y:S01]  /*bda0*/  IMAD.MOV.U32 R7, RZ, RZ, R23 ;  /* 0x000000ffff077224 */ /* 0x000fe200078e0017 */
[----:B0-----:R-:W-:Y:S06]  /*bdb0*/  @!P0 BRA `(.L_x_250) ;  /* 0x0000000000288947 */ /* 0x001fec0003800000 */
        /* <DEDUP_REMOVED lines=10> */
.L_x_250:
[----:B------:R-:W-:Y:S01]  /*be60*/  ULDC UR4, c[0x0][0x648] ;  /* 0x0001920000047ab9 */ /* 0x000fe20000000800 */
[----:B------:R-:W-:Y:S01]  /*be70*/  LOP3.LUT R22, R22, UR17, RZ, 0xc0, !PT ;  /* 0x0000001116167c12 */ /* 0x000fe2000f8ec0ff */
[----:B-1----:R-:W-:Y:S01]  /*be80*/  IMAD.MOV R24, RZ, RZ, -R24 ;  /* 0x000000ffff187224 */ /* 0x002fe200078e0a18 */
[----:B------:R-:W-:Y:S01]  /*be90*/  SHF.R.U64 R7, R6, UR4, R7 ;  /* 0x0000000406077c19 */ /* 0x000fe20008001207 */
[----:B------:R-:W-:Y:S01]  /*bea0*/  ULDC UR4, c[0x0][0x638] ;  /* 0x00018e0000047ab9 */ /* 0x000fe20000000800 */
[----:B------:R-:W-:Y:S01]  /*beb0*/  LOP3.LUT R19, R19, UR16, RZ, 0xc0, !PT ;  /* 0x0000001013137c12 */ /* 0x000fe2000f8ec0ff */
[----:B---3--:R-:W-:Y:S01]  /*bec0*/  @P3 IMAD R18, R21, R24, R14 ;  /* 0x0000001815123224 */ /* 0x008fe200078e020e */
[----:B------:R-:W-:Y:S01]  /*bed0*/  ULDC UR5, c[0x0][0x610] ;  /* 0x0001840000057ab9 */ /* 0x000fe20000000800 */
[----:B------:R-:W-:Y:S02]  /*bee0*/  IMAD.MOV R9, RZ, RZ, -R7 ;  /* 0x000000ffff097224 */ /* 0x000fe400078e0a07 */
[----:B------:R-:W-:-:S02]  /*bef0*/  IMAD R7, R7, UR18, R22 ;  /* 0x0000001207077c24 */ /* 0x000fc4000f8e0216 */
[----:B------:R-:W-:Y:S01]  /*bf00*/  IMAD R20, R9, UR4, R20 ;  /* 0x0000000409147c24 */ /* 0x000fe2000f8e0214 */
[----:B------:R-:W-:Y:S01]  /*bf10*/  ULDC UR4, c[0x0][0x600] ;  /* 0x0001800000047ab9 */ /* 0x000fe20000000800 */
[----:B------:R-:W-:Y:S02]  /*bf20*/  IMAD R18, R7, UR5, R18 ;  /* 0x0000000507127c24 */ /* 0x000fe4000f8e0212 */
[----:B------:R-:W-:Y:S02]  /*bf30*/  IMAD R7, R20, UR4, R19 ;  /* 0x0000000414077c24 */ /* 0x000fe4000f8e0213 */
[----:B------:R-:W-:-:S03]  /*bf40*/  IMAD.MOV.U32 R6, RZ, RZ, 0x1 ;  /* 0x00000001ff067424 */ /* 0x000fc600078e00ff */
[----:B------:R-:W-:Y:S02]  /*bf50*/  SEL R8, R7, R18, !P3 ;  /* 0x0000001207087207 */ /* 0x000fe40005800000 */
[----:B------:R-:W-:-:S07]  /*bf60*/  SEL R7, R18, R7, !P3 ;  /* 0x0000000712077207 */ /* 0x000fce0005800000 */
.L_x_248:
[----:B------:R-:W-:Y:S05]  /*bf70*/  BSYNC B1 ;  /* 0x0000000000017941 */ /* 0x000fea0003800000 */
.L_x_247:
[----:B------:R-:W-:-:S13]  /*bf80*/  LOP3.LUT P0, RZ, R6, 0xff, RZ, 0xc0, !PT ;  /* 0x000000ff06ff7812 */ /* 0x000fda000780c0ff */
[----:B------:R-:W-:Y:S05]  /*bf90*/  @P0 BRA `(.L_x_251) ;  /* 0xfffffff400480947 */ /* 0x000fea000383ffff */
[----:B------:R-:W-:Y:S05]  /*bfa0*/  BSYNC B0 ;  /* 0x0000000000007941 */ /* 0x000fea0003800000 */
.L_x_240:
[----:B------:R-:W-:-:S03]  /*bfb0*/  UMOV UR4, 0xffffffff ;  /* 0xffffffff00047882 */ /* 0x000fc60000000000 */
[----:B------:R-:W-:Y:S05]  /*bfc0*/  BRA.DIV UR4, `(.L_x_252) ;  /* 0x0000001204107947 */ /* 0x000fea000b800000 */
[----:B------:R-:W-:-:S13]  /*bfd0*/  ELECT P0, URZ, PT ;  /* 0x00000000003f782f */ /* 0x000fda0003800000 */
.L_x_287:
[----:B------:R-:W-:Y:S04]  /*bfe0*/  BSSY B0, `(.L_x_253) ;  /* 0x00000e8000007945 */ /* 0x000fe80003800000 */
[----:B------:R-:W-:Y:S05]  /*bff0*/  @!P0 BRA `(.L_x_254) ;  /* 0x0000000c00988947 */ /* 0x000fea0003800000 */
[----:B------:R-:W-:-:S04]  /*c000*/  LOP3.LUT R4, R4, 0x2, RZ, 0xfc, !PT ;  /* 0x0000000204047812 */ /* 0x000fc800078efcff */
[----:B------:R-:W-:-:S13]  /*c010*/  ISETP.NE.AND P0, PT, R4, 0x3, PT ;  /* 0x000000030400780c */ /* 0x000fda0003f05270 */
[----:B------:R-:W-:Y:S05]  /*c020*/  @!P0 BRA `(.L_x_255) ;  /* 0x0000000000048947 */ /* 0x000fea0003800000 */
[----:B------:R-:W-:Y:S01]  /*c030*/  BPT.TRAP 0x1 ;  /* 0x000000040000795c */ /* 0x000fe20000300000 */
.L_x_255:
[----:B------:R-:W0:Y:S01]  /*c040*/  S2R R3, SR_CgaCtaId ;  /* 0x0000000000037919 */ /* 0x000e220000008800 */
[----:B------:R-:W-:-:S04]  /*c050*/  MOV R0, 0x400 ;  /* 0x0000040000007802 */ /* 0x000fc80000000f00 */
[----:B0-----:R-:W-:Y:S02]  /*c060*/  LEA R0, R3, R0, 0x18 ;  /* 0x0000000003007211 */ /* 0x001fe400078ec0ff */
[----:B------:R-:W-:-:S03]  /*c070*/  SHF.L.U32 R3, R5, 0x1f, RZ ;  /* 0x0000001f05037819 */ /* 0x000fc600000006ff */
[----:B------:R-:W-:-:S04]  /*c080*/  VIADD R0, R0, 0xc8 ;  /* 0x000000c800007836 */ /* 0x000fc80000000000 */
[C---:B------:R-:W-:Y:S02]  /*c090*/  IMAD R6, R13.reuse, 0x8, R0 ;  /* 0x000000080d067824 */ /* 0x040fe400078e0200 */
[----:B------:R-:W-:Y:S02]  /*c0a0*/  VIADD R13, R13, 0x1 ;  /* 0x000000010d0d7836 */ /* 0x000fe40000000000 */
[----:B------:R-:W0:Y:S03]  /*c0b0*/  SYNCS.PHASECHK.TRANS64.TRYWAIT P0, [R6+URZ], R3 ;  /* 0x00000003060075a7 */ /* 0x000e26000800017f */
[----:B------:R-:W-:-:S04]  /*c0c0*/  ISETP.NE.AND P1, PT, R13, 0x19, PT ;  /* 0x000000190d00780c */ /* 0x000fc80003f25270 */
[----:B------:R-:W-:Y:S02]  /*c0d0*/  SEL R2, RZ, 0x1, P1 ;  /* 0x00000001ff027807 */ /* 0x000fe40000800000 */
[----:B------:R-:W-:Y:S02]  /*c0e0*/  SEL R13, R13, RZ, P1 ;  /* 0x000000ff0d0d7207 */ /* 0x000fe40000800000 */
[----:B------:R-:W-:-:S03]  /*c0f0*/  LOP3.LUT R8, R5, R2, RZ, 0x3c, !PT ;  /* 0x0000000205087212 */ /* 0x000fc600078e3cff */
[----:B------:R-:W-:Y:S01]  /*c100*/  IMAD R7, R13, 0x8, R0 ;  /* 0x000000080d077824 */ /* 0x000fe200078e0200 */
[----:B------:R-:W-:Y:S01]  /*c110*/  SHF.L.U32 R4, R8, 0x1f, RZ ;  /* 0x0000001f08047819 */ /* 0x000fe200000006ff */
[----:B0-----:R-:W-:Y:S06]  /*c120*/  @!P0 BRA `(.L_x_256) ;  /* 0x0000000c00d88947 */ /* 0x001fec0003800000 */
.L_x_288:
[----:B------:R-:W1:Y:S01]  /*c130*/  SYNCS.PHASECHK.TRANS64.TRYWAIT P0, [R7+URZ], R4 ;  /* 0x00000004070075a7 */ /* 0x000e62000800017f */
[----:B------:R-:W-:-:S05]  /*c140*/  VIADD R2, R13, 0x1 ;  /* 0x000000010d027836 */ /* 0x000fca0000000000 */
[----:B------:R-:W-:-:S04]  /*c150*/  ISETP.NE.AND P1, PT, R2, 0x19, PT ;  /* 0x000000190200780c */ /* 0x000fc80003f25270 */
[----:B0-----:R-:W-:Y:S02]  /*c160*/  SEL R3, RZ, 0x1, P1 ;  /* 0x00000001ff037807 */ /* 0x001fe40000800000 */
[----:B------:R-:W-:Y:S02]  /*c170*/  SEL R9, R2, RZ, P1 ;  /* 0x000000ff02097207 */ /* 0x000fe40000800000 */
[----:B------:R-:W-:-:S03]  /*c180*/  LOP3.LUT R8, R8, R3, RZ, 0x3c, !PT ;  /* 0x0000000308087212 */ /* 0x000fc600078e3cff */
[----:B------:R-:W-:Y:S01]  /*c190*/  IMAD R6, R9, 0x8, R0 ;  /* 0x0000000809067824 */ /* 0x000fe200078e0200 */
[----:B------:R-:W-:Y:S01]  /*c1a0*/  SHF.L.U32 R5, R8, 0x1f, RZ ;  /* 0x0000001f08057819 */ /* 0x000fe200000006ff */
[----:B-1----:R-:W-:Y:S06]  /*c1b0*/  @!P0 BRA `(.L_x_257) ;  /* 0x0000000c00c88947 */ /* 0x002fec0003800000 */
.L_x_289:
[----:B------:R-:W1:Y:S01]  /*c1c0*/  SYNCS.PHASECHK.TRANS64.TRYWAIT P0, [R6+URZ], R5 ;  /* 0x00000005060075a7 */ /* 0x000e62000800017f */
[----:B------:R-:W-:-:S05]  /*c1d0*/  VIADD R2, R9, 0x1 ;  /* 0x0000000109027836 */ /* 0x000fca0000000000 */
[----:B------:R-:W-:-:S04]  /*c1e0*/  ISETP.NE.AND P1, PT, R2, 0x19, PT ;  /* 0x000000190200780c */ /* 0x000fc80003f25270 */
[----:B------:R-:W-:Y:S02]  /*c1f0*/  SEL R3, RZ, 0x1, P1 ;  /* 0x00000001ff037807 */ /* 0x000fe40000800000 */
[----:B0-----:R-:W-:Y:S02]  /*c200*/  SEL R7, R2, RZ, P1 ;  /* 0x000000ff02077207 */ /* 0x001fe40000800000 */
[----:B------:R-:W-:-:S03]  /*c210*/  LOP3.LUT R8, R8, R3, RZ, 0x3c, !PT ;  /* 0x0000000308087212 */ /* 0x000fc600078e3cff */
[----:B------:R-:W-:Y:S01]  /*c220*/  IMAD R9, R7, 0x8, R0 ;  /* 0x0000000807097824 */ /* 0x000fe200078e0200 */
[----:B------:R-:W-:Y:S01]  /*c230*/  SHF.L.U32 R4, R8, 0x1f, RZ ;  /* 0x0000001f08047819 */ /* 0x000fe200000006ff */
[----:B-1----:R-:W-:Y:S06]  /*c240*/  @!P0 BRA `(.L_x_258) ;  /* 0x0000000c00b88947 */ /* 0x002fec0003800000 */
.L_x_290:
[----:B------:R-:W1:Y:S01]  /*c250*/  SYNCS.PHASECHK.TRANS64.TRYWAIT P0, [R9+URZ], R4 ;  /* 0x00000004090075a7 */ /* 0x000e62000800017f */
[----:B------:R-:W-:-:S05]  /*c260*/  VIADD R2, R7, 0x1 ;  /* 0x0000000107027836 */ /* 0x000fca0000000000 */
[----:B------:R-:W-:-:S04]  /*c270*/  ISETP.NE.AND P1, PT, R2, 0x19, PT ;  /* 0x000000190200780c */ /* 0x000fc80003f25270 */
[----:B------:R-:W-:Y:S02]  /*c280*/  SEL R3, RZ, 0x1, P1 ;  /* 0x00000001ff037807 */ /* 0x000fe40000800000 */
[----:B------:R-:W-:Y:S02]  /*c290*/  SEL R7, R2, RZ, P1 ;  /* 0x000000ff02077207 */ /* 0x000fe40000800000 */
[----:B------:R-:W-:-:S03]  /*c2a0*/  LOP3.LUT R8, R8, R3, RZ, 0x3c, !PT ;  /* 0x0000000308087212 */ /* 0x000fc600078e3cff */
[----:B0-----:R-:W-:Y:S01]  /*c2b0*/  IMAD R6, R7, 0x8, R0 ;  /* 0x0000000807067824 */ /* 0x001fe200078e0200 */
[----:B------:R-:W-:Y:S01]  /*c2c0*/  SHF.L.U32 R5, R8, 0x1f, RZ ;  /* 0x0000001f08057819 */ /* 0x000fe200000006ff */
[----:B-1----:R-:W-:Y:S06]  /*c2d0*/  @!P0 BRA `(.L_x_259) ;  /* 0x0000000c00a88947 */ /* 0x002fec0003800000 */
.L_x_291:
        /* <DEDUP_REMOVED lines=9> */
.L_x_292:
        /* <DEDUP_REMOVED lines=9> */
.L_x_293:
        /* <DEDUP_REMOVED lines=9> */
.L_x_294:
        /* <DEDUP_REMOVED lines=9> */
.L_x_295:
        /* <DEDUP_REMOVED lines=9> */
.L_x_296:
        /* <DEDUP_REMOVED lines=9> */
.L_x_297:
        /* <DEDUP_REMOVED lines=9> */
.L_x_298:
        /* <DEDUP_REMOVED lines=9> */
.L_x_299:
        /* <DEDUP_REMOVED lines=9> */
.L_x_300:
        /* <DEDUP_REMOVED lines=9> */
.L_x_301:
        /* <DEDUP_REMOVED lines=9> */
.L_x_302:
        /* <DEDUP_REMOVED lines=9> */
.L_x_303:
        /* <DEDUP_REMOVED lines=9> */
.L_x_304:
        /* <DEDUP_REMOVED lines=9> */
.L_x_305:
        /* <DEDUP_REMOVED lines=9> */
.L_x_306:
        /* <DEDUP_REMOVED lines=9> */
.L_x_307:
        /* <DEDUP_REMOVED lines=9> */
.L_x_308:
[----:B------:R-:W1:Y:S01]  /*cc70*/  SYNCS.PHASECHK.TRANS64.TRYWAIT P0, [R9+URZ], R4 ;  /* 0x00000004090075a7 */ /* 0x000e62000800017f */
[----:B------:R-:W-:-:S05]  /*cc80*/  VIADD R2, R7, 0x1 ;  /* 0x0000000107027836 */ /* 0x000fca0000000000 */
[----:B------:R-:W-:-:S04]  /*cc90*/  ISETP.NE.AND P1, PT, R2, 0x19, PT ;  /* 0x000000190200780c */ /* 0x000fc80003f25270 */
[----:B------:R-:W-:Y:S02]  /*cca0*/  SEL R3, RZ, 0x1, P1 ;  /* 0x00000001ff037807 */ /* 0x000fe40000800000 */
[----:B------:R-:W-:Y:S02]  /*ccb0*/  SEL R7, R2, RZ, P1 ;  /* 0x000000ff02077207 */ /* 0x000fe40000800000 */
[----:B------:R-:W-:-:S03]  /*ccc0*/  LOP3.LUT R8, R8, R3, RZ, 0x3c, !PT ;  /* 0x0000000308087212 */ /* 0x000fc600078e3cff */
[----:B------:R-:W-:Y:S01]  /*ccd0*/  IMAD R10, R7, 0x8, R0 ;  /* 0x00000008070a7824 */ /* 0x000fe200078e0200 */
[----:B0-----:R-:W-:Y:S01]  /*cce0*/  SHF.L.U32 R5, R8, 0x1f, RZ ;  /* 0x0000001f08057819 */ /* 0x001fe200000006ff */
[----:B-1----:R-:W-:Y:S06]  /*ccf0*/  @!P0 BRA `(.L_x_277) ;  /* 0x0000000800888947 */ /* 0x002fec0003800000 */
.L_x_309:
[----:B------:R-:W1:Y:S01]  /*cd00*/  SYNCS.PHASECHK.TRANS64.TRYWAIT P0, [R10+URZ], R5 ;  /* 0x000000050a0075a7 */ /* 0x000e62000800017f */
[----:B------:R-:W-:-:S05]  /*cd10*/  VIADD R2, R7, 0x1 ;  /* 0x0000000107027836 */ /* 0x000fca0000000000 */
[----:B------:R-:W-:-:S04]  /*cd20*/  ISETP.NE.AND P1, PT, R2, 0x19, PT ;  /* 0x000000190200780c */ /* 0x000fc80003f25270 */
[----:B------:R-:W-:Y:S02]  /*cd30*/  SEL R3, RZ, 0x1, P1 ;  /* 0x00000001ff037807 */ /* 0x000fe40000800000 */
[----:B------:R-:W-:Y:S02]  /*cd40*/  SEL R7, R2, RZ, P1 ;  /* 0x000000ff02077207 */ /* 0x000fe40000800000 */
[----:B0-----:R-:W-:-:S03]  /*cd50*/  LOP3.LUT R9, R8, R3, RZ, 0x3c, !PT ;  /* 0x0000000308097212 */ /* 0x001fc600078e3cff */
[----:B------:R-:W-:Y:S01]  /*cd60*/  IMAD R11, R7, 0x8, R0 ;  /* 0x00000008070b7824 */ /* 0x000fe200078e0200 */
[----:B------:R-:W-:Y:S01]  /*cd70*/  SHF.L.U32 R6, R9, 0x1f, RZ ;  /* 0x0000001f09067819 */ /* 0x000fe200000006ff */
[----:B-1----:R-:W-:Y:S06]  /*cd80*/  @!P0 BRA `(.L_x_278) ;  /* 0x0000000800788947 */ /* 0x002fec0003800000 */
.L_x_310:
[----:B------:R-:W1:Y:S01]  /*cd90*/  SYNCS.PHASECHK.TRANS64.TRYWAIT P0, [R11+URZ], R6 ;  /* 0x000000060b0075a7 */ /* 0x000e62000800017f */
[----:B------:R-:W-:-:S05]  /*cda0*/  VIADD R2, R7, 0x1 ;  /* 0x0000000107027836 */ /* 0x000fca0000000000 */
[----:B------:R-:W-:-:S04]  /*cdb0*/  ISETP.NE.AND P1, PT, R2, 0x19, PT ;  /* 0x000000190200780c */ /* 0x000fc80003f25270 */
[----:B------:R-:W-:Y:S02]  /*cdc0*/  SEL R4, RZ, 0x1, P1 ;  /* 0x00000001ff047807 */ /* 0x000fe40000800000 */
[----:B------:R-:W-:Y:S02]  /*cdd0*/  SEL R3, R2, RZ, P1 ;  /* 0x000000ff02037207 */ /* 0x000fe40000800000 */
[----:B------:R-:W-:Y:S01]  /*cde0*/  LOP3.LUT R4, R9, R4, RZ, 0x3c, !PT ;  /* 0x0000000409047212 */ /* 0x000fe200078e3cff */
[----:B-1----:R-:W-:Y:S06]  /*cdf0*/  @!P0 BRA `(.L_x_279) ;  /* 0x0000000800708947 */ /* 0x002fec0003800000 */
.L_x_311:
[----:B------:R-:W-:Y:S01]  /*ce00*/  IMAD R3, R3, 0x8, R0 ;  /* 0x0000000803037824 */ /* 0x000fe200078e0200 */
[----:B------:R-:W-:-:S07]  /*ce10*/  SHF.L.U32 R0, R4, 0x1f, RZ ;  /* 0x0000001f04007819 */ /* 0x000fce00000006ff */
.L_x_280:
[----:B--2---:R2:W3:Y:S02]  /*ce20*/  SYNCS.PHASECHK.TRANS64.TRYWAIT P0, [R3+URZ], R0 ;  /* 0x00000000030075a7 */ /* 0x0044e4000800017f */
[----:B---3--:R-:W-:Y:S05]  /*ce30*/  @!P0 NANOSLEEP.SYNCS 0x989680 ;  /* 0x009896800000895d */ /* 0x008fea0003900000 */
[----:B------:R-:W3:Y:S02]  /*ce40*/  @!P0 SYNCS.PHASECHK.TRANS64 P0, [R3+URZ], R0 ;  /* 0x00000000030085a7 */ /* 0x000ee4000800007f */
[----:B---3--:R-:W-:Y:S05]  /*ce50*/  @!P0 BRA `(.L_x_280) ;  /* 0xfffffffc00f08947 */ /* 0x008fea000383ffff */
.L_x_254:
[----:B------:R-:W-:Y:S05]  /*ce60*/  BSYNC B0 ;  /* 0x0000000000007941 */ /* 0x000fea0003800000 */
.L_x_253:
[----:B------:R-:W-:Y:S05]  /*ce70*/  EXIT ;  /* 0x000000000000794d */ /* 0x000fea0003800000 */
.L_x_22:
[----:B-1----:R-:W-:-:S04]  /*ce80*/  IMAD.U32 R11, RZ, RZ, UR7 ;  /* 0x00000007ff0b7e24 */ /* 0x002fc8000f8e00ff */
[----:B------:R1:W4:Y:S03]  /*ce90*/  SYNCS.PHASECHK.TRANS64.TRYWAIT P0, [R11+URZ], R10 ;  /* 0x0000000a0b0075a7 */ /* 0x000326000800017f */
[----:B----4-:R-:W-:Y:S05]  /*cea0*/  @!P0 NANOSLEEP.SYNCS 0x989680 ;  /* 0x009896800000895d */ /* 0x010fea0003900000 */
[----:B------:R-:W4:Y:S02]  /*ceb0*/  @!P0 SYNCS.PHASECHK.TRANS64 P0, [R11+URZ], R10 ;  /* 0x0000000a0b0085a7 */ /* 0x000f24000800007f */
[----:B----4-:R-:W-:Y:S05]  /*cec0*/  @!P0 BRA `(.L_x_22) ;  /* 0xfffffffc00ec8947 */ /* 0x010fea000383ffff */
[----:B------:R-:W-:Y:S05]  /*ced0*/  BRA `(.L_x_21) ;  /* 0xffffff4c00807947 */ /* 0x000fea000383ffff */
.L_x_28:
[----:B-1----:R-:W-:-:S04]  /*cee0*/  IMAD.U32 R13, RZ, RZ, UR12 ;  /* 0x0000000cff0d7e24 */ /* 0x002fc8000f8e00ff */
[----:B------:R1:W4:Y:S03]  /*cef0*/  SYNCS.PHASECHK.TRANS64.TRYWAIT P0, [R13+URZ], R12 ;  /* 0x0000000c0d0075a7 */ /* 0x000326000800017f */
[----:B----4-:R-:W-:Y:S05]  /*cf00*/  @!P0 NANOSLEEP.SYNCS 0x989680 ;  /* 0x009896800000895d */ /* 0x010fea0003900000 */
[----:B------:R-:W4:Y:S02]  /*cf10*/  @!P0 SYNCS.PHASECHK.TRANS64 P0, [R13+URZ], R12 ;  /* 0x0000000c0d0085a7 */ /* 0x000f24000800007f */
[----:B----4-:R-:W-:Y:S05]  /*cf20*/  @!P0 BRA `(.L_x_28) ;  /* 0xfffffffc00ec8947 */ /* 0x010fea000383ffff */
[----:B------:R-:W-:Y:S05]  /*cf30*/  BRA `(.L_x_27) ;  /* 0xffffff5800747947 */ /* 0x000fea000383ffff */
.L_x_241:
[----:B------:R-:W-:Y:S01]  /*cf40*/  BSSY B1, `(.L_x_281) ;  /* 0x0000006000017945 */ /* 0x000fe20003800000 */
[----:B------:R-:W-:-:S07]  /*cf50*/  IMAD.MOV.U32 R6, RZ, RZ, -0x1 ;  /* 0xffffffffff067424 */ /* 0x000fce00078e00ff */
[----:B------:R-:W-:Y:S05]  /*cf60*/  WARPSYNC.COLLECTIVE R6, `(.L_x_282) ;  /* 0x00000000060c7348 */ /* 0x000fea0003c00000 */
[----:B------:R-:W-:Y:S02]  /*cf70*/  ELECT P0, UR62, PT ;  /* 0x00000000003e782f */ /* 0x000fe40003800000 */
[----:B------:R-:W-:Y:S01]  /*cf80*/  MOV R6, UR62 ;  /* 0x0000003e00067c02 */ /* 0x000fe20008000f00 */
[----:B------:R-:W-:Y:S10]  /*cf90*/  ENDCOLLECTIVE ;  /* 0x000000000000791b */ /* 0x000ff40003800000 */
.L_x_282:
[----:B------:R-:W-:Y:S05]  /*cfa0*/  BSYNC B1 ;  /* 0x0000000000017941 */ /* 0x000fea0003800000 */
.L_x_281:
[----:B------:R-:W-:Y:S05]  /*cfb0*/  BRA `(.L_x_283) ;  /* 0xffffffe4004c7947 */ /* 0x000fea000383ffff */
.L_x_244:
[----:B-1----:R1:W2:Y:S02]  /*cfc0*/  SYNCS.PHASECHK.TRANS64.TRYWAIT P0, [R20+URZ+0xc8], R9 ;  /* 0x0000c809140075a7 */ /* 0x0022a4000800017f */
[----:B--2---:R-:W-:Y:S05]  /*cfd0*/  @!P0 NANOSLEEP.SYNCS 0x989680 ;  /* 0x009896800000895d */ /* 0x004fea0003900000 */
[----:B------:R-:W2:Y:S02]  /*cfe0*/  @!P0 SYNCS.PHASECHK.TRANS64 P0, [R20+URZ+0xc8], R9 ;  /* 0x0000c809140085a7 */ /* 0x000ea4000800007f */
[----:B--2---:R-:W-:Y:S05]  /*cff0*/  @!P0 BRA `(.L_x_244) ;  /* 0xfffffffc00f08947 */ /* 0x004fea000383ffff */
[----:B------:R-:W-:Y:S05]  /*d000*/  BRA `(.L_x_284) ;  /* 0xffffffe400887947 */ /* 0x000fea000383ffff */
.L_x_252:
[----:B------:R-:W-:Y:S01]  /*d010*/  BSSY B0, `(.L_x_285) ;  /* 0x0000006000007945 */ /* 0x000fe20003800000 */
[----:B------:R-:W-:-:S07]  /*d020*/  IMAD.MOV.U32 R6, RZ, RZ, -0x1 ;  /* 0xffffffffff067424 */ /* 0x000fce00078e00ff */
[----:B------:R-:W-:Y:S05]  /*d030*/  WARPSYNC.COLLECTIVE R6, `(.L_x_286) ;  /* 0x00000000060c7348 */ /* 0x000fea0003c00000 */
[----:B------:R-:W-:Y:S02]  /*d040*/  ELECT P0, UR62, PT ;  /* 0x00000000003e782f */ /* 0x000fe40003800000 */
[----:B------:R-:W-:Y:S01]  /*d050*/  MOV R6, UR62 ;  /* 0x0000003e00067c02 */ /* 0x000fe20008000f00 */
[----:B------:R-:W-:Y:S10]  /*d060*/  ENDCOLLECTIVE ;  /* 0x000000000000791b */ /* 0x000ff40003800000 */
.L_x_286:
[----:B------:R-:W-:Y:S05]  /*d070*/  BSYNC B0 ;  /* 0x0000000000007941 */ /* 0x000fea0003800000 */
.L_x_285:
[----:B------:R-:W-:Y:S05]  /*d080*/  BRA `(.L_x_287) ;  /* 0xffffffec00d47947 */ /* 0x000fea000383ffff */
.L_x_256:
[----:B0-----:R0:W1:Y:S02]  /*d090*/  SYNCS.PHASECHK.TRANS64.TRYWAIT P0, [R6+URZ], R3 ;  /* 0x00000003060075a7 */ /* 0x001064000800017f */
[----:B-1----:R-:W-:Y:S05]  /*d0a0*/  @!P0 NANOSLEEP.SYNCS 0x989680 ;  /* 0x009896800000895d */ /* 0x002fea0003900000 */
[----:B------:R-:W1:Y:S02]  /*d0b0*/  @!P0 SYNCS.PHASECHK.TRANS64 P0, [R6+URZ], R3 ;  /* 0x00000003060085a7 */ /* 0x000e64000800007f */
[----:B-1----:R-:W-:Y:S05]  /*d0c0*/  @!P0 BRA `(.L_x_256) ;  /* 0xfffffffc00f08947 */ /* 0x002fea000383ffff */
[----:B------:R-:W-:Y:S05]  /*d0d0*/  BRA `(.L_x_288) ;  /* 0xfffffff000147947 */ /* 0x000fea000383ffff */
.L_x_257:
[----:B0-----:R0:W1:Y:S02]  /*d0e0*/  SYNCS.PHASECHK.TRANS64.TRYWAIT P0, [R7+URZ], R4 ;  /* 0x00000004070075a7 */ /* 0x001064000800017f */
[----:B-1----:R-:W-:Y:S05]  /*d0f0*/  @!P0 NANOSLEEP.SYNCS 0x989680 ;  /* 0x009896800000895d */ /* 0x002fea0003900000 */
[----:B------:R-:W1:Y:S02]  /*d100*/  @!P0 SYNCS.PHASECHK.TRANS64 P0, [R7+URZ], R4 ;  /* 0x00000004070085a7 */ /* 0x000e64000800007f */
[----:B-1----:R-:W-:Y:S05]  /*d110*/  @!P0 BRA `(.L_x_257) ;  /* 0xfffffffc00f08947 */ /* 0x002fea000383ffff */
[----:B------:R-:W-:Y:S05]  /*d120*/  BRA `(.L_x_289) ;  /* 0xfffffff000247947 */ /* 0x000fea000383ffff */
.L_x_258:
[----:B0-----:R0:W1:Y:S02]  /*d130*/  SYNCS.PHASECHK.TRANS64.TRYWAIT P0, [R6+URZ], R5 ;  /* 0x00000005060075a7 */ /* 0x001064000800017f */
[----:B-1----:R-:W-:Y:S05]  /*d140*/  @!P0 NANOSLEEP.SYNCS 0x989680 ;  /* 0x009896800000895d */ /* 0x002fea0003900000 */
[----:B------:R-:W1:Y:S02]  /*d150*/  @!P0 SYNCS.PHASECHK.TRANS64 P0, [R6+URZ], R5 ;  /* 0x00000005060085a7 */ /* 0x000e64000800007f */
[----:B-1----:R-:W-:Y:S05]  /*d160*/  @!P0 BRA `(.L_x_258) ;  /* 0xfffffffc00f08947 */ /* 0x002fea000383ffff */
[----:B------:R-:W-:Y:S05]  /*d170*/  BRA `(.L_x_290) ;  /* 0xfffffff000347947 */ /* 0x000fea000383ffff */
.L_x_259:
[----:B0-----:R0:W1:Y:S02]  /*d180*/  SYNCS.PHASECHK.TRANS64.TRYWAIT P0, [R9+URZ], R4 ;  /* 0x00000004090075a7 */ /* 0x001064000800017f */
[----:B-1----:R-:W-:Y:S05]  /*d190*/  @!P0 NANOSLEEP.SYNCS 0x989680 ;  /* 0x009896800000895d */ /* 0x002fea0003900000 */
[----:B------:R-:W1:Y:S02]  /*d1a0*/  @!P0 SYNCS.PHASECHK.TRANS64 P0, [R9+URZ], R4 ;  /* 0x00000004090085a7 */ /* 0x000e64000800007f */
[----:B-1----:R-:W-:Y:S05]  /*d1b0*/  @!P0 BRA `(.L_x_259) ;  /* 0xfffffffc00f08947 */ /* 0x002fea000383ffff */
[----:B------:R-:W-:Y:S05]  /*d1c0*/  BRA `(.L_x_291) ;  /* 0xfffffff000447947 */ /* 0x000fea000383ffff */
.L_x_260:
[----:B0-----:R0:W1:Y:S02]  /*d1d0*/  SYNCS.PHASECHK.TRANS64.TRYWAIT P0, [R6+URZ], R5 ;  /* 0x00000005060075a7 */ /* 0x001064000800017f */
[----:B-1----:R-:W-:Y:S05]  /*d1e0*/  @!P0 NANOSLEEP.SYNCS 0x989680 ;  /* 0x009896800000895d */ /* 0x002fea0003900000 */
[----:B------:R-:W1:Y:S02]  /*d1f0*/  @!P0 SYNCS.PHASECHK.TRANS64 P0, [R6+URZ], R5 ;  /* 0x00000005060085a7 */ /* 0x000e64000800007f */
[----:B-1----:R-:W-:Y:S05]  /*d200*/  @!P0 BRA `(.L_x_260) ;  /* 0xfffffffc00f08947 */ /* 0x002fea000383ffff */
[----:B------:R-:W-:Y:S05]  /*d210*/  BRA `(.L_x_292) ;  /* 0xfffffff000547947 */ /* 0x000fea000383ffff */
.L_x_261:
[----:B0-----:R0:W1:Y:S02]  /*d220*/  SYNCS.PHASECHK.TRANS64.TRYWAIT P0, [R9+URZ], R4 ;  /* 0x00000004090075a7 */ /* 0x001064000800017f */
[----:B-1----:R-:W-:Y:S05]  /*d230*/  @!P0 NANOSLEEP.SYNCS 0x989680 ;  /* 0x009896800000895d */ /* 0x002fea0003900000 */
[----:B------:R-:W1:Y:S02]  /*d240*/  @!P0 SYNCS.PHASECHK.TRANS64 P0, [R9+URZ], R4 ;  /* 0x00000004090085a7 */ /* 0x000e64000800007f */
[----:B-1----:R-:W-:Y:S05]  /*d250*/  @!P0 BRA `(.L_x_261) ;  /* 0xfffffffc00f08947 */ /* 0x002fea000383ffff */
[----:B------:R-:W-:Y:S05]  /*d260*/  BRA `(.L_x_293) ;  /* 0xfffffff000647947 */ /* 0x000fea000383ffff */
.L_x_262:
[----:B0-----:R0:W1:Y:S02]  /*d270*/  SYNCS.PHASECHK.TRANS64.TRYWAIT P0, [R6+URZ], R5 ;  /* 0x00000005060075a7 */ /* 0x001064000800017f */
[----:B-1----:R-:W-:Y:S05]  /*d280*/  @!P0 NANOSLEEP.SYNCS 0x989680 ;  /* 0x009896800000895d */ /* 0x002fea0003900000 */
[----:B------:R-:W1:Y:S02]  /*d290*/  @!P0 SYNCS.PHASECHK.TRANS64 P0, [R6+URZ], R5 ;  /* 0x00000005060085a7 */ /* 0x000e64000800007f */
[----:B-1----:R-:W-:Y:S05]  /*d2a0*/  @!P0 BRA `(.L_x_262) ;  /* 0xfffffffc00f08947 */ /* 0x002fea000383ffff */
[----:B------:R-:W-:Y:S05]  /*d2b0*/  BRA `(.L_x_294) ;  /* 0xfffffff000747947 */ /* 0x000fea000383ffff */
.L_x_263:
[----:B0-----:R0:W1:Y:S02]  /*d2c0*/  SYNCS.PHASECHK.TRANS64.TRYWAIT P0, [R9+URZ], R4 ;  /* 0x00000004090075a7 */ /* 0x001064000800017f */
[----:B-1----:R-:W-:Y:S05]  /*d2d0*/  @!P0 NANOSLEEP.SYNCS 0x989680 ;  /* 0x009896800000895d */ /* 0x002fea0003900000 */
[----:B------:R-:W1:Y:S02]  /*d2e0*/  @!P0 SYNCS.PHASECHK.TRANS64 P0, [R9+URZ], R4 ;  /* 0x00000004090085a7 */ /* 0x000e64000800007f */
[----:B-1----:R-:W-:Y:S05]  /*d2f0*/  @!P0 BRA `(.L_x_263) ;  /* 0xfffffffc00f08947 */ /* 0x002fea000383ffff */
[----:B------:R-:W-:Y:S05]  /*d300*/  BRA `(.L_x_295) ;  /* 0xfffffff000847947 */ /* 0x000fea000383ffff */
.L_x_264:
[----:B0-----:R0:W1:Y:S02]  /*d310*/  SYNCS.PHASECHK.TRANS64.TRYWAIT P0, [R6+URZ], R5 ;  /* 0x00000005060075a7 */ /* 0x001064000800017f */
[----:B-1----:R-:W-:Y:S05]  /*d320*/  @!P0 NANOSLEEP.SYNCS 0x989680 ;  /* 0x009896800000895d */ /* 0x002fea0003900000 */
[----:B------:R-:W1:Y:S02]  /*d330*/  @!P0 SYNCS.PHASECHK.TRANS64 P0, [R6+URZ], R5 ;  /* 0x00000005060085a7 */ /* 0x000e64000800007f */
[----:B-1----:R-:W-:Y:S05]  /*d340*/  @!P0 BRA `(.L_x_264) ;  /* 0xfffffffc00f08947 */ /* 0x002fea000383ffff */
[----:B------:R-:W-:Y:S05]  /*d350*/  BRA `(.L_x_296) ;  /* 0xfffffff000947947 */ /* 0x000fea000383ffff */
.L_x_265:
[----:B0-----:R0:W1:Y:S02]  /*d360*/  SYNCS.PHASECHK.TRANS64.TRYWAIT P0, [R9+URZ], R4 ;  /* 0x00000004090075a7 */ /* 0x001064000800017f */
[----:B-1----:R-:W-:Y:S05]  /*d370*/  @!P0 NANOSLEEP.SYNCS 0x989680 ;  /* 0x009896800000895d */ /* 0x002fea0003900000 */
[----:B------:R-:W1:Y:S02]  /*d380*/  @!P0 SYNCS.PHASECHK.TRANS64 P0, [R9+URZ], R4 ;  /* 0x00000004090085a7 */ /* 0x000e64000800007f */
[----:B-1----:R-:W-:Y:S05]  /*d390*/  @!P0 BRA `(.L_x_265) ;  /* 0xfffffffc00f08947 */ /* 0x002fea000383ffff */
[----:B------:R-:W-:Y:S05]  /*d3a0*/  BRA `(.L_x_297) ;  /* 0xfffffff000a47947 */ /* 0x000fea000383ffff */
.L_x_266:
[----:B0-----:R0:W1:Y:S02]  /*d3b0*/  SYNCS.PHASECHK.TRANS64.TRYWAIT P0, [R6+URZ], R5 ;  /* 0x00000005060075a7 */ /* 0x001064000800017f */
[----:B-1----:R-:W-:Y:S05]  /*d3c0*/  @!P0 NANOSLEEP.SYNCS 0x989680 ;  /* 0x009896800000895d */ /* 0x002fea0003900000 */
[----:B------:R-:W1:Y:S02]  /*d3d0*/  @!P0 SYNCS.PHASECHK.TRANS64 P0, [R6+URZ], R5 ;  /* 0x00000005060085a7 */ /* 0x000e64000800007f */
[----:B-1----:R-:W-:Y:S05]  /*d3e0*/  @!P0 BRA `(.L_x_266) ;  /* 0xfffffffc00f08947 */ /* 0x002fea000383ffff */
[----:B------:R-:W-:Y:S05]  /*d3f0*/  BRA `(.L_x_298) ;  /* 0xfffffff000b47947 */ /* 0x000fea000383ffff */
.L_x_267:
[----:B0-----:R0:W1:Y:S02]  /*d400*/  SYNCS.PHASECHK.TRANS64.TRYWAIT P0, [R9+URZ], R4 ;  /* 0x00000004090075a7 */ /* 0x001064000800017f */
[----:B-1----:R-:W-:Y:S05]  /*d410*/  @!P0 NANOSLEEP.SYNCS 0x989680 ;  /* 0x009896800000895d */ /* 0x002fea0003900000 */
[----:B------:R-:W1:Y:S02]  /*d420*/  @!P0 SYNCS.PHASECHK.TRANS64 P0, [R9+URZ], R4 ;  /* 0x00000004090085a7 */ /* 0x000e64000800007f */
[----:B-1----:R-:W-:Y:S05]  /*d430*/  @!P0 BRA `(.L_x_267) ;  /* 0xfffffffc00f08947 */ /* 0x002fea000383ffff */
[----:B------:R-:W-:Y:S05]  /*d440*/  BRA `(.L_x_299) ;  /* 0xfffffff000c47947 */ /* 0x000fea000383ffff */
.L_x_268:
[----:B0-----:R0:W1:Y:S02]  /*d450*/  SYNCS.PHASECHK.TRANS64.TRYWAIT P0, [R6+URZ], R5 ;  /* 0x00000005060075a7 */ /* 0x001064000800017f */
[----:B-1----:R-:W-:Y:S05]  /*d460*/  @!P0 NANOSLEEP.SYNCS 0x989680 ;  /* 0x009896800000895d */ /* 0x002fea0003900000 */
[----:B------:R-:W1:Y:S02]  /*d470*/  @!P0 SYNCS.PHASECHK.TRANS64 P0, [R6+URZ], R5 ;  /* 0x00000005060085a7 */ /* 0x000e64000800007f */
[----:B-1----:R-:W-:Y:S05]  /*d480*/  @!P0 BRA `(.L_x_268) ;  /* 0xfffffffc00f08947 */ /* 0x002fea000383ffff */
[----:B------:R-:W-:Y:S05]  /*d490*/  BRA `(.L_x_300) ;  /* 0xfffffff000d47947 */ /* 0x000fea000383ffff */
.L_x_269:
[----:B0-----:R0:W1:Y:S02]  /*d4a0*/  SYNCS.PHASECHK.TRANS64.TRYWAIT P0, [R9+URZ], R4 ;  /* 0x00000004090075a7 */ /* 0x001064000800017f */
[----:B-1----:R-:W-:Y:S05]  /*d4b0*/  @!P0 NANOSLEEP.SYNCS 0x989680 ;  /* 0x009896800000895d */ /* 0x002fea0003900000 */
[----:B------:R-:W1:Y:S02]  /*d4c0*/  @!P0 SYNCS.PHASECHK.TRANS64 P0, [R9+URZ], R4 ;  /* 0x00000004090085a7 */ /* 0x000e64000800007f */
[----:B-1----:R-:W-:Y:S05]  /*d4d0*/  @!P0 BRA `(.L_x_269) ;  /* 0xfffffffc00f08947 */ /* 0x002fea000383ffff */
[----:B------:R-:W-:Y:S05]  /*d4e0*/  BRA `(.L_x_301) ;  /* 0xfffffff000e47947 */ /* 0x000fea000383ffff */
.L_x_270:
[----:B0-----:R0:W1:Y:S02]  /*d4f0*/  SYNCS.PHASECHK.TRANS64.TRYWAIT P0, [R6+URZ], R5 ;  /* 0x00000005060075a7 */ /* 0x001064000800017f */
[----:B-1----:R-:W-:Y:S05]  /*d500*/  @!P0 NANOSLEEP.SYNCS 0x989680 ;  /* 0x009896800000895d */ /* 0x002fea0003900000 */
[----:B------:R-:W1:Y:S02]  /*d510*/  @!P0 SYNCS.PHASECHK.TRANS64 P0, [R6+URZ], R5 ;  /* 0x00000005060085a7 */ /* 0x000e64000800007f */
[----:B-1----:R-:W-:Y:S05]  /*d520*/  @!P0 BRA `(.L_x_270) ;  /* 0xfffffffc00f08947 */ /* 0x002fea000383ffff */
[----:B------:R-:W-:Y:S05]  /*d530*/  BRA `(.L_x_302) ;  /* 0xfffffff000f47947 */ /* 0x000fea000383ffff */
.L_x_271:
[----:B0-----:R0:W1:Y:S02]  /*d540*/  SYNCS.PHASECHK.TRANS64.TRYWAIT P0, [R9+URZ], R4 ;  /* 0x00000004090075a7 */ /* 0x001064000800017f */
[----:B-1----:R-:W-:Y:S05]  /*d550*/  @!P0 NANOSLEEP.SYNCS 0x989680 ;  /* 0x009896800000895d */ /* 0x002fea0003900000 */
[----:B------:R-:W1:Y:S02]  /*d560*/  @!P0 SYNCS.PHASECHK.TRANS64 P0, [R9+URZ], R4 ;  /* 0x00000004090085a7 */ /* 0x000e64000800007f */
[----:B-1----:R-:W-:Y:S05]  /*d570*/  @!P0 BRA `(.L_x_271) ;  /* 0xfffffffc00f08947 */ /* 0x002fea000383ffff */
[----:B------:R-:W-:Y:S05]  /*d580*/  BRA `(.L_x_303) ;  /* 0xfffffff400047947 */ /* 0x000fea000383ffff */
.L_x_272:
[----:B0-----:R0:W1:Y:S02]  /*d590*/  SYNCS.PHASECHK.TRANS64.TRYWAIT P0, [R6+URZ], R5 ;  /* 0x00000005060075a7 */ /* 0x001064000800017f */
[----:B-1----:R-:W-:Y:S05]  /*d5a0*/  @!P0 NANOSLEEP.SYNCS 0x989680 ;  /* 0x009896800000895d */ /* 0x002fea0003900000 */
[----:B------:R-:W1:Y:S02]  /*d5b0*/  @!P0 SYNCS.PHASECHK.TRANS64 P0, [R6+URZ], R5 ;  /* 0x00000005060085a7 */ /* 0x000e64000800007f */
[----:B-1----:R-:W-:Y:S05]  /*d5c0*/  @!P0 BRA `(.L_x_272) ;  /* 0xfffffffc00f08947 */ /* 0x002fea000383ffff */
[----:B------:R-:W-:Y:S05]  /*d5d0*/  BRA `(.L_x_304) ;  /* 0xfffffff400147947 */ /* 0x000fea000383ffff */
.L_x_273:
[----:B0-----:R0:W1:Y:S02]  /*d5e0*/  SYNCS.PHASECHK.TRANS64.TRYWAIT P0, [R9+URZ], R4 ;  /* 0x00000004090075a7 */ /* 0x001064000800017f */
[----:B-1----:R-:W-:Y:S05]  /*d5f0*/  @!P0 NANOSLEEP.SYNCS 0x989680 ;  /* 0x009896800000895d */ /* 0x002fea0003900000 */
[----:B------:R-:W1:Y:S02]  /*d600*/  @!P0 SYNCS.PHASECHK.TRANS64 P0, [R9+URZ], R4 ;  /* 0x00000004090085a7 */ /* 0x000e64000800007f */
[----:B-1----:R-:W-:Y:S05]  /*d610*/  @!P0 BRA `(.L_x_273) ;  /* 0xfffffffc00f08947 */ /* 0x002fea000383ffff */
[----:B------:R-:W-:Y:S05]  /*d620*/  BRA `(.L_x_305) ;  /* 0xfffffff400247947 */ /* 0x000fea000383ffff */
.L_x_274:
[----:B0-----:R0:W1:Y:S02]  /*d630*/  SYNCS.PHASECHK.TRANS64.TRYWAIT P0, [R6+URZ], R5 ;  /* 0x00000005060075a7 */ /* 0x001064000800017f */
[----:B-1----:R-:W-:Y:S05]  /*d640*/  @!P0 NANOSLEEP.SYNCS 0x989680 ;  /* 0x009896800000895d */ /* 0x002fea0003900000 */
[----:B------:R-:W1:Y:S02]  /*d650*/  @!P0 SYNCS.PHASECHK.TRANS64 P0, [R6+URZ], R5 ;  /* 0x00000005060085a7 */ /* 0x000e64000800007f */
[----:B-1----:R-:W-:Y:S05]  /*d660*/  @!P0 BRA `(.L_x_274) ;  /* 0xfffffffc00f08947 */ /* 0x002fea000383ffff */
[----:B------:R-:W-:Y:S05]  /*d670*/  BRA `(.L_x_306) ;  /* 0xfffffff400347947 */ /* 0x000fea000383ffff */
.L_x_275:
[----:B0-----:R0:W1:Y:S02]  /*d680*/  SYNCS.PHASECHK.TRANS64.TRYWAIT P0, [R9+URZ], R4 ;  /* 0x00000004090075a7 */ /* 0x001064000800017f */
[----:B-1----:R-:W-:Y:S05]  /*d690*/  @!P0 NANOSLEEP.SYNCS 0x989680 ;  /* 0x009896800000895d */ /* 0x002fea0003900000 */
[----:B------:R-:W1:Y:S02]  /*d6a0*/  @!P0 SYNCS.PHASECHK.TRANS64 P0, [R9+URZ], R4 ;  /* 0x00000004090085a7 */ /* 0x000e64000800007f */
[----:B-1----:R-:W-:Y:S05]  /*d6b0*/  @!P0 BRA `(.L_x_275) ;  /* 0xfffffffc00f08947 */ /* 0x002fea000383ffff */
[----:B------:R-:W-:Y:S05]  /*d6c0*/  BRA `(.L_x_307) ;  /* 0xfffffff400447947 */ /* 0x000fea000383ffff */
.L_x_276:
[----:B0-----:R0:W1:Y:S02]  /*d6d0*/  SYNCS.PHASECHK.TRANS64.TRYWAIT P0, [R6+URZ], R5 ;  /* 0x00000005060075a7 */ /* 0x001064000800017f */
[----:B-1----:R-:W-:Y:S05]  /*d6e0*/  @!P0 NANOSLEEP.SYNCS 0x989680 ;  /* 0x009896800000895d */ /* 0x002fea0003900000 */
[----:B------:R-:W1:Y:S02]  /*d6f0*/  @!P0 SYNCS.PHASECHK.TRANS64 P0, [R6+URZ], R5 ;  /* 0x00000005060085a7 */ /* 0x000e64000800007f */
[----:B-1----:R-:W-:Y:S05]  /*d700*/  @!P0 BRA `(.L_x_276) ;  /* 0xfffffffc00f08947 */ /* 0x002fea000383ffff */
[----:B------:R-:W-:Y:S05]  /*d710*/  BRA `(.L_x_308) ;  /* 0xfffffff400547947 */ /* 0x000fea000383ffff */
.L_x_277:
[----:B0-----:R0:W1:Y:S02]  /*d720*/  SYNCS.PHASECHK.TRANS64.TRYWAIT P0, [R9+URZ], R4 ;  /* 0x00000004090075a7 */ /* 0x001064000800017f */
[----:B-1----:R-:W-:Y:S05]  /*d730*/  @!P0 NANOSLEEP.SYNCS 0x989680 ;  /* 0x009896800000895d */ /* 0x002fea0003900000 */
[----:B------:R-:W1:Y:S02]  /*d740*/  @!P0 SYNCS.PHASECHK.TRANS64 P0, [R9+URZ], R4 ;  /* 0x00000004090085a7 */ /* 0x000e64000800007f */
[----:B-1----:R-:W-:Y:S05]  /*d750*/  @!P0 BRA `(.L_x_277) ;  /* 0xfffffffc00f08947 */ /* 0x002fea000383ffff */
[----:B------:R-:W-:Y:S05]  /*d760*/  BRA `(.L_x_309) ;  /* 0xfffffff400647947 */ /* 0x000fea000383ffff */
.L_x_278:
[----:B0-----:R0:W1:Y:S02]  /*d770*/  SYNCS.PHASECHK.TRANS64.TRYWAIT P0, [R10+URZ], R5 ;  /* 0x000000050a0075a7 */ /* 0x001064000800017f */
[----:B-1----:R-:W-:Y:S05]  /*d780*/  @!P0 NANOSLEEP.SYNCS 0x989680 ;  /* 0x009896800000895d */ /* 0x002fea0003900000 */
[----:B------:R-:W1:Y:S02]  /*d790*/  @!P0 SYNCS.PHASECHK.TRANS64 P0, [R10+URZ], R5 ;  /* 0x000000050a0085a7 */ /* 0x000e64000800007f */
[----:B-1----:R-:W-:Y:S05]  /*d7a0*/  @!P0 BRA `(.L_x_278) ;  /* 0xfffffffc00f08947 */ /* 0x002fea000383ffff */
[----:B------:R-:W-:Y:S05]  /*d7b0*/  BRA `(.L_x_310) ;  /* 0xfffffff400747947 */ /* 0x000fea000383ffff */
.L_x_279:
[----:B-1----:R1:W2:Y:S02]  /*d7c0*/  SYNCS.PHASECHK.TRANS64.TRYWAIT P0, [R11+URZ], R6 ;  /* 0x000000060b0075a7 */ /* 0x0022a4000800017f */
[----:B--2---:R-:W-:Y:S05]  /*d7d0*/  @!P0 NANOSLEEP.SYNCS 0x989680 ;  /* 0x009896800000895d */ /* 0x004fea0003900000 */
[----:B------:R-:W2:Y:S02]  /*d7e0*/  @!P0 SYNCS.PHASECHK.TRANS64 P0, [R11+URZ], R6 ;  /* 0x000000060b0085a7 */ /* 0x000ea4000800007f */
[----:B--2---:R-:W-:Y:S05]  /*d7f0*/  @!P0 BRA `(.L_x_279) ;  /* 0xfffffffc00f08947 */ /* 0x004fea000383ffff */
[----:B------:R-:W-:Y:S05]  /*d800*/  BRA `(.L_x_311) ;  /* 0xfffffff4007c7947 */ /* 0x000fea000383ffff */
.L_x_312:
[----:B------:R-:W-:-:S00]  /*d810*/  BRA `(.L_x_312) ;  /* 0xfffffffc00fc7947 */ /* 0x000fc0000383ffff */
[----:B------:R-:W-:-:S00]  /*d820*/  NOP ;  /* 0x0000000000007918 */ /* 0x000fc00000000000 */
        /* <DEDUP_REMOVED lines=13> */
.L_x_313:


//--------------------- .nv.shared._ZN7cutlass13device_kernelINS_4gemm6kernel13GemmUniversalIN4cute5tupleIJiiiiEEENS1_10collective13CollectiveMmaINS1_37MainloopSm90TmaGmmaWarpSpecializedFP8ILi25ENS5_IJNS4_1CILi2EEENSA_ILi1EEESC_EEENS1_35KernelTmaWarpSpecializedCooperativeEEENS5_IJNSA_ILi192EEENSA_ILi96EEENSA_ILi32EEEEEENS_12float_e4m3_tENS5_IJlSC_lEEESK_SL_NS4_8TiledMMAINS4_8MMA_AtomIJNS4_4SM904GMMA30MMA_64x96x32_F32E4M3E4M3_SS_TNILNSP_7ScaleInE1ELSR_1EEEEEENS4_6LayoutISD_NS5_IJSC_NSA_ILi0EEESV_EEEEENS5_IJNS4_10UnderscoreESY_SY_EEEEENS4_13SM90_TMA_LOADENS4_14ComposedLayoutINS4_7SwizzleILi1ELi4ELi3EEENS4_18smem_ptr_flag_bitsILi8EEENSU_INS5_IJNSA_ILi8EEESI_EEENS5_IJSI_SC_EEEEEEEvNS4_8identityENS4_23SM90_TMA_LOAD_MULTICASTES1B_vS1C_EENS_8epilogue10collective6detail29Sm90TmaWarpSpecializedAdapterINS1G_15DefaultEpilogueISK_SL_SL_NS1F_6thread17LinearCombinationISK_Li1EffLNS1K_9ScaleType4KindE0ELNS_15FloatRoundStyleE2ESK_EENS1_15EpilogueDefaultEEEEEvvEEEEvNT_6ParamsE --------------------------
	.section	.nv.shared._ZN7cutlass13device_kernelINS_4gemm6kernel13GemmUniversalIN4cute5tupleIJiiiiEEENS1_10collective13CollectiveMmaINS1_37MainloopSm90TmaGmmaWarpSpecializedFP8ILi25ENS5_IJNS4_1CILi2EEENSA_ILi1EEESC_EEENS1_35KernelTmaWarpSpecializedCooperativeEEENS5_IJNSA_ILi192EEENSA_ILi96EEENSA_ILi32EEEEEENS_12float_e4m3_tENS5_IJlSC_lEEESK_SL_NS4_8TiledMMAINS4_8MMA_AtomIJNS4_4SM904GMMA30MMA_64x96x32_F32E4M3E4M3_SS_TNILNSP_7ScaleInE1ELSR_1EEEEEENS4_6LayoutISD_NS5_IJSC_NSA_ILi0EEESV_EEEEENS5_IJNS4_10UnderscoreESY_SY_EEEEENS4_13SM90_TMA_LOADENS4_14ComposedLayoutINS4_7SwizzleILi1ELi4ELi3EEENS4_18smem_ptr_flag_bitsILi8EEENSU_INS5_IJNSA_ILi8EEESI_EEENS5_IJSI_SC_EEEEEEEvNS4_8identityENS4_23SM90_TMA_LOAD_MULTICASTES1B_vS1C_EENS_8epilogue10collective6detail29Sm90TmaWarpSpecializedAdapterINS1G_15DefaultEpilogueISK_SL_SL_NS1F_6thread17LinearCombinationISK_Li1EffLNS1K_9ScaleType4KindE0ELNS_15FloatRoundStyleE2ESK_EENS1_15EpilogueDefaultEEEEEvvEEEEvNT_6ParamsE,"aw",@nobits
	.sectionflags	@""
	.align	16
	.zero		1024


//--------------------- .nv.shared.reserved.0     --------------------------
	.section	.nv.shared.reserved.0,"aw",@nobits
	.weak		__nv_reservedSMEM_offset_0_alias
	.size		__nv_reservedSMEM_offset_0_alias, 0, 0
	.other		__nv_reservedSMEM_offset_0_alias,@"STO_CUDA_RESERVED_SHARED STV_DEFAULT"
__nv_reservedSMEM_offset_0_alias:
	.zero		0


//--------------------- .nv.global                --------------------------
	.section	.nv.global,"aw",@nobits
.nv.global:
	.type		_ZN39_INTERNAL_aadcb17d_4_k_cu_0a5c9bc0_69284cute1_E,@object
	.size		_ZN39_INTERNAL_aadcb17d_4_k_cu_0a5c9bc0_69284cute1_E,(_ZN39_INTERNAL_aadcb17d_4_k_cu_0a5c9bc0_69284cuda3std3__45__cpo6cbeginE - _ZN39_INTERNAL_aadcb17d_4_k_cu_0a5c9bc0_69284cute1_E)
_ZN39_INTERNAL_aadcb17d_4_k_cu_0a5c9bc0_69284cute1_E:
	.zero		1
	.type		_ZN39_INTERNAL_aadcb17d_4_k_cu_0a5c9bc0_69284cuda3std3__45__cpo6cbeginE,@object
	.size		_ZN39_INTERNAL_aadcb17d_4_k_cu_0a5c9bc0_69284cuda3std3__45__cpo6cbeginE,(_ZN39_INTERNAL_aadcb17d_4_k_cu_0a5c9bc0_69284cuda3std3__48in_placeE - _ZN39_INTERNAL_aadcb17d_4_k_cu_0a5c9bc0_69284cuda3std3__45__cpo6cbeginE)
_ZN39_INTERNAL_aadcb17d_4_k_cu_0a5c9bc0_69284cuda3std3__45__cpo6cbeginE:
	.zero		1
	.type		_ZN39_INTERNAL_aadcb17d_4_k_cu_0a5c9bc0_69284cuda3std3__48in_placeE,@object
	.size		_ZN39_INTERNAL_aadcb17d_4_k_cu_0a5c9bc0_69284cuda3std3__48in_placeE,(_ZN39_INTERNAL_aadcb17d_4_k_cu_0a5c9bc0_69284cuda3std6ranges3__45__cpo9iter_moveE - _ZN39_INTERNAL_aadcb17d_4_k_cu_0a5c9bc0_69284cuda3std3__48in_placeE)
_ZN39_INTERNAL_aadcb17d_4_k_cu_0a5c9bc0_69284cuda3std3__48in_placeE:
	.zero		1
	.type		_ZN39_INTERNAL_aadcb17d_4_k_cu_0a5c9bc0_69284cuda3std6ranges3__45__cpo9iter_moveE,@object
	.size		_ZN39_INTERNAL_aadcb17d_4_k_cu_0a5c9bc0_69284cuda3std6ranges3__45__cpo9iter_moveE,(_ZN39_INTERNAL_aadcb17d_4_k_cu_0a5c9bc0_69284cuda3std3__45__cpo5beginE - _ZN39_INTERNAL_aadcb17d_4_k_cu_0a5c9bc0_69284cuda3std6ranges3__45__cpo9iter_moveE)
_ZN39_INTERNAL_aadcb17d_4_k_cu_0a5c9bc0_69284cuda3std6ranges3__45__cpo9iter_moveE:
	.zero		1
	.type		_ZN39_INTERNAL_aadcb17d_4_k_cu_0a5c9bc0_69284cuda3std3__45__cpo5beginE,@object
	.size		_ZN39_INTERNAL_aadcb17d_4_k_cu_0a5c9bc0_69284cuda3std3__45__cpo5beginE,(_ZN39_INTERNAL_aadcb17d_4_k_cu_0a5c9bc0_69284cuda3std3__441_GLOBAL__N__aadcb17d_4_k_cu_0a5c9bc0_69286ignoreE - _ZN39_INTERNAL_aadcb17d_4_k_cu_0a5c9bc0_69284cuda3std3__45__cpo5beginE)
_ZN39_INTERNAL_aadcb17d_4_k_cu_0a5c9bc0_69284cuda3std3__45__cpo5beginE:
	.zero		1
	.type		_ZN39_INTERNAL_aadcb17d_4_k_cu_0a5c9bc0_69284cuda3std3__441_GLOBAL__N__aadcb17d_4_k_cu_0a5c9bc0_69286ignoreE,@object
	.size		_ZN39_INTERNAL_aadcb17d_4_k_cu_0a5c9bc0_69284cuda3std3__441_GLOBAL__N__aadcb17d_4_k_cu_0a5c9bc0_69286ignoreE,(_ZN39_INTERNAL_aadcb17d_4_k_cu_0a5c9bc0_69284cute7productE - _ZN39_INTERNAL_aadcb17d_4_k_cu_0a5c9bc0_69284cuda3std3__441_GLOBAL__N__aadcb17d_4_k_cu_0a5c9bc0_69286ignoreE)
_ZN39_INTERNAL_aadcb17d_4_k_cu_0a5c9bc0_69284cuda3std3__441_GLOBAL__N__aadcb17d_4_k_cu_0a5c9bc0_69286ignoreE:
	.zero		1
	.type		_ZN39_INTERNAL_aadcb17d_4_k_cu_0a5c9bc0_69284cute7productE,@object
	.size		_ZN39_INTERNAL_aadcb17d_4_k_cu_0a5c9bc0_69284cute7productE,(_ZN39_INTERNAL_aadcb17d_4_k_cu_0a5c9bc0_69284cuda3std3__45__cpo3endE - _ZN39_INTERNAL_aadcb17d_4_k_cu_0a5c9bc0_69284cute7productE)
_ZN39_INTERNAL_aadcb17d_4_k_cu_0a5c9bc0_69284cute7productE:
	.zero		1
	.type		_ZN39_INTERNAL_aadcb17d_4_k_cu_0a5c9bc0_69284cuda3std3__45__cpo3endE,@object
	.size		_ZN39_INTERNAL_aadcb17d_4_k_cu_0a5c9bc0_69284cuda3std3__45__cpo3endE,(_ZN39_INTERNAL_aadcb17d_4_k_cu_0a5c9bc0_69284cuda3std3__419piecewise_constructE - _ZN39_INTERNAL_aadcb17d_4_k_cu_0a5c9bc0_69284cuda3std3__45__cpo3endE)
_ZN39_INTERNAL_aadcb17d_4_k_cu_0a5c9bc0_69284cuda3std3__45__cpo3endE:
	.zero		1
	.type		_ZN39_INTERNAL_aadcb17d_4_k_cu_0a5c9bc0_69284cuda3std3__419piecewise_constructE,@object
	.size		_ZN39_INTERNAL_aadcb17d_4_k_cu_0a5c9bc0_69284cuda3std3__419piecewise_constructE,(_ZN39_INTERNAL_aadcb17d_4_k_cu_0a5c9bc0_69284cuda3std3__45__cpo4cendE - _ZN39_INTERNAL_aadcb17d_4_k_cu_0a5c9bc0_69284cuda3std3__419piecewise_constructE)
_ZN39_INTERNAL_aadcb17d_4_k_cu_0a5c9bc0_69284cuda3std3__419piecewise_constructE:
	.zero		1
	.type		_ZN39_INTERNAL_aadcb17d_4_k_cu_0a5c9bc0_69284cuda3std3__45__cpo4cendE,@object
	.size		_ZN39_INTERNAL_aadcb17d_4_k_cu_0a5c9bc0_69284cuda3std3__45__cpo4cendE,(_ZN39_INTERNAL_aadcb17d_4_k_cu_0a5c9bc0_69284cuda3std6ranges3__45__cpo4swapE - _ZN39_INTERNAL_aadcb17d_4_k_cu_0a5c9bc0_69284cuda3std3__45__cpo4cendE)
_ZN39_INTERNAL_aadcb17d_4_k_cu_0a5c9bc0_69284cuda3std3__45__cpo4cendE:
	.zero		1
	.type		_ZN39_INTERNAL_aadcb17d_4_k_cu_0a5c9bc0_69284cuda3std6ranges3__45__cpo4swapE,@object
	.size		_ZN39_INTERNAL_aadcb17d_4_k_cu_0a5c9bc0_69284cuda3std6ranges3__45__cpo4swapE,(.L_7 - _ZN39_INTERNAL_aadcb17d_4_k_cu_0a5c9bc0_69284cuda3std6ranges3__45__cpo4swapE)
_ZN39_INTERNAL_aadcb17d_4_k_cu_0a5c9bc0_69284cuda3std6ranges3__45__cpo4swapE:
	.zero		1
.L_7:


//--------------------- .nv.constant0._ZN7cutlass13device_kernelINS_4gemm6kernel13GemmUniversalIN4cute5tupleIJiiiiEEENS1_10collective13CollectiveMmaINS1_37MainloopSm90TmaGmmaWarpSpecializedFP8ILi25ENS5_IJNS4_1CILi2EEENSA_ILi1EEESC_EEENS1_35KernelTmaWarpSpecializedCooperativeEEENS5_IJNSA_ILi192EEENSA_ILi96EEENSA_ILi32EEEEEENS_12float_e4m3_tENS5_IJlSC_lEEESK_SL_NS4_8TiledMMAINS4_8MMA_AtomIJNS4_4SM904GMMA30MMA_64x96x32_F32E4M3E4M3_SS_TNILNSP_7ScaleInE1ELSR_1EEEEEENS4_6LayoutISD_NS5_IJSC_NSA_ILi0EEESV_EEEEENS5_IJNS4_10UnderscoreESY_SY_EEEEENS4_13SM90_TMA_LOADENS4_14ComposedLayoutINS4_7SwizzleILi1ELi4ELi3EEENS4_18smem_ptr_flag_bitsILi8EEENSU_INS5_IJNSA_ILi8EEESI_EEENS5_IJSI_SC_EEEEEEEvNS4_8identityENS4_23SM90_TMA_LOAD_MULTICASTES1B_vS1C_EENS_8epilogue10collective6detail29Sm90TmaWarpSpecializedAdapterINS1G_15DefaultEpilogueISK_SL_SL_NS1F_6thread17LinearCombinationISK_Li1EffLNS1K_9ScaleType4KindE0ELNS_15FloatRoundStyleE2ESK_EENS1_15EpilogueDefaultEEEEEvvEEEEvNT_6ParamsE --------------------------
	.section	.nv.constant0._ZN7cutlass13device_kernelINS_4gemm6kernel13GemmUniversalIN4cute5tupleIJiiiiEEENS1_10collective13CollectiveMmaINS1_37MainloopSm90TmaGmmaWarpSpecializedFP8ILi25ENS5_IJNS4_1CILi2EEENSA_ILi1EEESC_EEENS1_35KernelTmaWarpSpecializedCooperativeEEENS5_IJNSA_ILi192EEENSA_ILi96EEENSA_ILi32EEEEEENS_12float_e4m3_tENS5_IJlSC_lEEESK_SL_NS4_8TiledMMAINS4_8MMA_AtomIJNS4_4SM904GMMA30MMA_64x96x32_F32E4M3E4M3_SS_TNILNSP_7ScaleInE1ELSR_1EEEEEENS4_6LayoutISD_NS5_IJSC_NSA_ILi0EEESV_EEEEENS5_IJNS4_10UnderscoreESY_SY_EEEEENS4_13SM90_TMA_LOADENS4_14ComposedLayoutINS4_7SwizzleILi1ELi4ELi3EEENS4_18smem_ptr_flag_bitsILi8EEENSU_INS5_IJNSA_ILi8EEESI_EEENS5_IJSI_SC_EEEEEEEvNS4_8identityENS4_23SM90_TMA_LOAD_MULTICASTES1B_vS1C_EENS_8epilogue10collective6detail29Sm90TmaWarpSpecializedAdapterINS1G_15DefaultEpilogueISK_SL_SL_NS1F_6thread17LinearCombinationISK_Li1EffLNS1K_9ScaleType4KindE0ELNS_15FloatRoundStyleE2ESK_EENS1_15EpilogueDefaultEEEEEvvEEEEvNT_6ParamsE,"a",@progbits
	.sectionflags	@""
	.align	4
.nv.constant0._ZN7cutlass13device_kernelINS_4gemm6kernel13GemmUniversalIN4cute5tupleIJiiiiEEENS1_10collective13CollectiveMmaINS1_37MainloopSm90TmaGmmaWarpSpecializedFP8ILi25ENS5_IJNS4_1CILi2EEENSA_ILi1EEESC_EEENS1_35KernelTmaWarpSpecializedCooperativeEEENS5_IJNSA_ILi192EEENSA_ILi96EEENSA_ILi32EEEEEENS_12float_e4m3_tENS5_IJlSC_lEEESK_SL_NS4_8TiledMMAINS4_8MMA_AtomIJNS4_4SM904GMMA30MMA_64x96x32_F32E4M3E4M3_SS_TNILNSP_7ScaleInE1ELSR_1EEEEEENS4_6LayoutISD_NS5_IJSC_NSA_ILi0EEESV_EEEEENS5_IJNS4_10UnderscoreESY_SY_EEEEENS4_13SM90_TMA_LOADENS4_14ComposedLayoutINS4_7SwizzleILi1ELi4ELi3EEENS4_18smem_ptr_flag_bitsILi8EEENSU_INS5_IJNSA_ILi8EEESI_EEENS5_IJSI_SC_EEEEEEEvNS4_8identityENS4_23SM90_TMA_LOAD_MULTICASTES1B_vS1C_EENS_8epilogue10collective6detail29Sm90TmaWarpSpecializedAdapterINS1G_15DefaultEpilogueISK_SL_SL_NS1F_6thread17LinearCombinationISK_Li1EffLNS1K_9ScaleType4KindE0ELNS_15FloatRoundStyleE2ESK_EENS1_15EpilogueDefaultEEEEEvvEEEEvNT_6ParamsE:
	.zero		1664


//--------------------- SYMBOLS --------------------------

	.type		.nv.reservedSmem.offset0,@object
	.size		.nv.reservedSmem.offset0,0x4
